def matmul_kernel(
    a_ptr,
    b_ptr,
    c_ptr,
    M,
    N,
    K,
    stride_am,
    stride_ak,
    stride_bk,
    stride_bn,
    stride_cm,
    stride_cn,
    BLOCK_M: tl.constexpr,
    BLOCK_N: tl.constexpr,
    BLOCK_K: tl.constexpr,
    GROUP_M: tl.constexpr,
):
    pid = tl.program_id(axis=0)
    num_pid_m = tl.cdiv(M, BLOCK_M)
    num_pid_n = tl.cdiv(N, BLOCK_N)
    num_pid_in_group = GROUP_M * num_pid_n
    group_id = pid // num_pid_in_group
    first_pid_m = group_id * GROUP_M
    group_size_m = min(num_pid_m - first_pid_m, GROUP_M)
    pid_m = first_pid_m + ((pid % num_pid_in_group) % group_size_m)
    pid_n = (pid % num_pid_in_group) // group_size_m

    offs_am = (pid_m * BLOCK_M + tl.arange(0, BLOCK_M)) % M
    offs_bn = (pid_n * BLOCK_N + tl.arange(0, BLOCK_N)) % N
    offs_k = tl.arange(0, BLOCK_K)
    a_ptrs = a_ptr + offs_am[:, None] * stride_am + offs_k[None, :] * stride_ak
    b_ptrs = b_ptr + offs_k[:, None] * stride_bk + offs_bn[None, :] * stride_bn

    acc = tl.zeros((BLOCK_M, BLOCK_N), dtype=tl.float32)
    for kk in range(0, tl.cdiv(K, BLOCK_K)):
        a = tl.load(a_ptrs, mask=offs_k[None, :] < K - kk * BLOCK_K, other=0.0)
        b = tl.load(b_ptrs, mask=offs_k[:, None] < K - kk * BLOCK_K, other=0.0)
        acc = tl.dot(a, b, acc)
        a_ptrs += BLOCK_K * stride_ak
        b_ptrs += BLOCK_K * stride_bk

    c = acc.to(c_ptr.dtype.element_ty)
    offs_cm = pid_m * BLOCK_M + tl.arange(0, BLOCK_M)
    offs_cn = pid_n * BLOCK_N + tl.arange(0, BLOCK_N)
    c_ptrs = c_ptr + offs_cm[:, None] * stride_cm + offs_cn[None, :] * stride_cn
    mask = (offs_cm[:, None] < M) & (offs_cn[None, :] < N)
    tl.store(c_ptrs, c, mask=mask)

# config = {"BLOCK_K": 32, "BLOCK_M": 512, "BLOCK_N": 64, "GROUP_M": 8, "arch": "sm_90", "dtype": "fp8e4m3", "num_ctas": 2, "num_stages": 3, "num_warps": 4}
# arch = sm_90


// ===== COMPILED SASS (sm_90a) =====

	.target	sm_90a

	.elftype	@"ET_EXEC"


//--------------------- .note.nv.tkinfo           --------------------------
	.section	.note.nv.tkinfo,"",@"SHT_NOTE"
	.sectionflags	@"SHF_NOTE_NV_TKINFO"
	.tkinfo
        /*0018*/ 	.word	0x00000002
        /*0030*/ 	.string	""
        /*0030*/ 	.string	"ptxas"
        /*0030*/ 	.string	"Cuda compilation tools, release 13.0, V13.0.88"
        /*0030*/ 	.string	"Build cuda_13.0.r13.0/compiler.36424714_0"
        /*0030*/ 	.string	"-v  -suppress-debug-info  -lineinfo  -arch sm_90a "



//--------------------- .note.nv.cuinfo           --------------------------
	.section	.note.nv.cuinfo,"",@"SHT_NOTE"
	.sectionflags	@"SHF_NOTE_NV_CUINFO"
        /*0018*/ 	.short	0x0002
        /*001a*/ 	.short	0x005a
        /*001c*/ 	.short	0x0082
	.zero		2


//--------------------- .nv.info                  --------------------------
	.section	.nv.info,"",@"SHT_CUDA_INFO"
	.align	4


	//----- nvinfo : EIATTR_REGCOUNT
	.align		4
        /*0000*/ 	.byte	0x04, 0x2f
        /*0002*/ 	.short	(.L_1 - .L_0)
	.align		4
.L_0:
        /*0004*/ 	.word	index@(matmul_kernel)
        /*0008*/ 	.word	0x000000ff


	//----- nvinfo : EIATTR_FRAME_SIZE
	.align		4
.L_1:
        /*000c*/ 	.byte	0x04, 0x11
        /*000e*/ 	.short	(.L_3 - .L_2)
	.align		4
.L_2:
        /*0010*/ 	.word	index@(matmul_kernel)
        /*0014*/ 	.word	0x000001e8


	//----- nvinfo : EIATTR_MIN_STACK_SIZE
	.align		4
.L_3:
        /*0018*/ 	.byte	0x04, 0x12
        /*001a*/ 	.short	(.L_5 - .L_4)
	.align		4
.L_4:
        /*001c*/ 	.word	index@(matmul_kernel)
        /*0020*/ 	.word	0x000001e8
.L_5:


//--------------------- .nv.compat                --------------------------
	.section	.nv.compat,"",@"SHT_CUDA_COMPAT_INFO"
	.align	4
        /*0000*/ 	.byte	0x02, 0x09, 0x01, 0x00, 0x02, 0x02, 0x04, 0x00, 0x02, 0x05, 0x05, 0x00, 0x03, 0x07, 0x01, 0x01
        /*0010*/ 	.byte	0x02, 0x03, 0x00, 0x00, 0x02, 0x06, 0x01, 0x00, 0x04, 0x0b, 0x08, 0x00, 0x00, 0x00, 0x00, 0x00
        /*0020*/ 	.byte	0x00, 0x00, 0x00, 0x00


//--------------------- .nv.info.matmul_kernel    --------------------------
	.section	.nv.info.matmul_kernel,"",@"SHT_CUDA_INFO"
	.sectionflags	@""
	.align	4


	//----- nvinfo : EIATTR_CUDA_API_VERSION
	.align		4
        /*0000*/ 	.byte	0x04, 0x37
        /*0002*/ 	.short	(.L_7 - .L_6)
.L_6:
        /*0004*/ 	.word	0x00000082


	//----- nvinfo : EIATTR_KPARAM_INFO
	.align		4
.L_7:
        /*0008*/ 	.byte	0x04, 0x17
        /*000a*/ 	.short	(.L_9 - .L_8)
.L_8:
        /*000c*/ 	.word	0x00000000
        /*0010*/ 	.short	0x000d
        /*0012*/ 	.short	0x0048
        /*0014*/ 	.byte	0x00, 0xf4, 0x21, 0x00


	//----- nvinfo : EIATTR_KPARAM_INFO
	.align		4
.L_9:
        /*0018*/ 	.byte	0x04, 0x17
        /*001a*/ 	.short	(.L_11 - .L_10)
.L_10:
        /*001c*/ 	.word	0x00000000
        /*0020*/ 	.short	0x000c
        /*0022*/ 	.short	0x0040
        /*0024*/ 	.byte	0x00, 0xf4, 0x21, 0x00


	//----- nvinfo : EIATTR_KPARAM_INFO
	.align		4
.L_11:
        /*0028*/ 	.byte	0x04, 0x17
        /*002a*/ 	.short	(.L_13 - .L_12)
.L_12:
        /*002c*/ 	.word	0x00000000
        /*0030*/ 	.short	0x000b
        /*0032*/ 	.short	0x0038
        /*0034*/ 	.byte	0x00, 0xf0, 0x11, 0x00


	//----- nvinfo : EIATTR_KPARAM_INFO
	.align		4
.L_13:
        /*0038*/ 	.byte	0x04, 0x17
        /*003a*/ 	.short	(.L_15 - .L_14)
.L_14:
        /*003c*/ 	.word	0x00000000
        /*0040*/ 	.short	0x000a
        /*0042*/ 	.short	0x0034
        /*0044*/ 	.byte	0x00, 0xf0, 0x11, 0x00


	//----- nvinfo : EIATTR_KPARAM_INFO
	.align		4
.L_15:
        /*0048*/ 	.byte	0x04, 0x17
        /*004a*/ 	.short	(.L_17 - .L_16)
.L_16:
        /*004c*/ 	.word	0x00000000
        /*0050*/ 	.short	0x0009
        /*0052*/ 	.short	0x0030
        /*0054*/ 	.byte	0x00, 0xf0, 0x11, 0x00


	//----- nvinfo : EIATTR_KPARAM_INFO
	.align		4
.L_17:
        /*0058*/ 	.byte	0x04, 0x17
        /*005a*/ 	.short	(.L_19 - .L_18)
.L_18:
        /*005c*/ 	.word	0x00000000
        /*0060*/ 	.short	0x0008
        /*0062*/ 	.short	0x002c
        /*0064*/ 	.byte	0x00, 0xf0, 0x11, 0x00


	//----- nvinfo : EIATTR_KPARAM_INFO
	.align		4
.L_19:
        /*0068*/ 	.byte	0x04, 0x17
        /*006a*/ 	.short	(.L_21 - .L_20)
.L_20:
        /*006c*/ 	.word	0x00000000
        /*0070*/ 	.short	0x0007
        /*0072*/ 	.short	0x0028
        /*0074*/ 	.byte	0x00, 0xf0, 0x11, 0x00


	//----- nvinfo : EIATTR_KPARAM_INFO
	.align		4
.L_21:
        /*0078*/ 	.byte	0x04, 0x17
        /*007a*/ 	.short	(.L_23 - .L_22)
.L_22:
        /*007c*/ 	.word	0x00000000
        /*0080*/ 	.short	0x0006
        /*0082*/ 	.short	0x0024
        /*0084*/ 	.byte	0x00, 0xf0, 0x11, 0x00


	//----- nvinfo : EIATTR_KPARAM_INFO
	.align		4
.L_23:
        /*0088*/ 	.byte	0x04, 0x17
        /*008a*/ 	.short	(.L_25 - .L_24)
.L_24:
        /*008c*/ 	.word	0x00000000
        /*0090*/ 	.short	0x0005
        /*0092*/ 	.short	0x0020
        /*0094*/ 	.byte	0x00, 0xf0, 0x11, 0x00


	//----- nvinfo : EIATTR_KPARAM_INFO
	.align		4
.L_25:
        /*0098*/ 	.byte	0x04, 0x17
        /*009a*/ 	.short	(.L_27 - .L_26)
.L_26:
        /*009c*/ 	.word	0x00000000
        /*00a0*/ 	.short	0x0004
        /*00a2*/ 	.short	0x001c
        /*00a4*/ 	.byte	0x00, 0xf0, 0x11, 0x00


	//----- nvinfo : EIATTR_KPARAM_INFO
	.align		4
.L_27:
        /*00a8*/ 	.byte	0x04, 0x17
        /*00aa*/ 	.short	(.L_29 - .L_28)
.L_28:
        /*00ac*/ 	.word	0x00000000
        /*00b0*/ 	.short	0x0003
        /*00b2*/ 	.short	0x0018
        /*00b4*/ 	.byte	0x00, 0xf0, 0x11, 0x00


	//----- nvinfo : EIATTR_KPARAM_INFO
	.align		4
.L_29:
        /*00b8*/ 	.byte	0x04, 0x17
        /*00ba*/ 	.short	(.L_31 - .L_30)
.L_30:
        /*00bc*/ 	.word	0x00000000
        /*00c0*/ 	.short	0x0002
        /*00c2*/ 	.short	0x0010
        /*00c4*/ 	.byte	0x00, 0xf4, 0x21, 0x00


	//----- nvinfo : EIATTR_KPARAM_INFO
	.align		4
.L_31:
        /*00c8*/ 	.byte	0x04, 0x17
        /*00ca*/ 	.short	(.L_33 - .L_32)
.L_32:
        /*00cc*/ 	.word	0x00000000
        /*00d0*/ 	.short	0x0001
        /*00d2*/ 	.short	0x0008
        /*00d4*/ 	.byte	0x00, 0xf4, 0x21, 0x00


	//----- nvinfo : EIATTR_KPARAM_INFO
	.align		4
.L_33:
        /*00d8*/ 	.byte	0x04, 0x17
        /*00da*/ 	.short	(.L_35 - .L_34)
.L_34:
        /*00dc*/ 	.word	0x00000000
        /*00e0*/ 	.short	0x0000
        /*00e2*/ 	.short	0x0000
        /*00e4*/ 	.byte	0x00, 0xf4, 0x21, 0x00


	//----- nvinfo : EIATTR_EXPLICIT_CLUSTER
	.align		4
.L_35:
        /*00e8*/ 	.byte	0x01, 0x3e
	.zero		2


	//----- nvinfo : EIATTR_CTA_PER_CLUSTER
	.align		4
        /*00ec*/ 	.byte	0x04, 0x3d
        /*00ee*/ 	.short	(.L_37 - .L_36)
.L_36:
        /*00f0*/ 	.word	0x00000002
        /*00f4*/ 	.word	0x00000001
        /*00f8*/ 	.word	0x00000001


	//----- nvinfo : EIATTR_SPARSE_MMA_MASK
	.align		4
.L_37:
        /*00fc*/ 	.byte	0x03, 0x50
        /*00fe*/ 	.short	0x0000


	//----- nvinfo : EIATTR_MAXREG_COUNT
	.align		4
        /*0100*/ 	.byte	0x03, 0x1b
        /*0102*/ 	.short	0x00ff


	//----- nvinfo : EIATTR_NUM_BARRIERS
	.align		4
        /*0104*/ 	.byte	0x02, 0x4c
        /*0106*/ 	.byte	0x01
	.zero		1


	//----- nvinfo : EIATTR_ANNOTATIONS
	.align		4
        /*0108*/ 	.byte	0x04, 0x55
        /*010a*/ 	.short	(.L_39 - .L_38)


	//   ....[0]....
.L_38:
        /*010c*/ 	.word	0x00000001
        /*0110*/ 	.byte	0x40, 0x24, 0x00, 0x00, 0x01, 0x00, 0x00, 0x00, 0x70, 0x24, 0x00, 0x00, 0x01, 0x00, 0x00, 0x00
        /* <DEDUP_REMOVED lines=120> */
        /*08a0*/ 	.byte	0x40, 0x4f, 0x00, 0x00, 0x01, 0x00, 0x00, 0x00, 0x70, 0x4f, 0x00, 0x00


	//----- nvinfo : EIATTR_MERCURY_ISA_VERSION
	.align		4
.L_39:
        /*08ac*/ 	.byte	0x03, 0x5f
        /*08ae*/ 	.short	0x0101


	//----- nvinfo : EIATTR_EXIT_INSTR_OFFSETS
	.align		4
        /*08b0*/ 	.byte	0x04, 0x1c
        /*08b2*/ 	.short	(.L_41 - .L_40)


	//   ....[0]....
.L_40:
        /*08b4*/ 	.word	0x0000bff0


	//   ....[1]....
        /*08b8*/ 	.word	0x0000c010


	//----- nvinfo : EIATTR_REQNTID
	.align		4
.L_41:
        /*08bc*/ 	.byte	0x04, 0x10
        /*08be*/ 	.short	(.L_43 - .L_42)
.L_42:
        /*08c0*/ 	.word	0x00000080
        /*08c4*/ 	.word	0x00000001
        /*08c8*/ 	.word	0x00000001


	//----- nvinfo : EIATTR_CBANK_PARAM_SIZE
	.align		4
.L_43:
        /*08cc*/ 	.byte	0x03, 0x19
        /*08ce*/ 	.short	0x0050


	//----- nvinfo : EIATTR_PARAM_CBANK
	.align		4
        /*08d0*/ 	.byte	0x04, 0x0a
        /*08d2*/ 	.short	(.L_45 - .L_44)
	.align		4
.L_44:
        /*08d4*/ 	.word	index@(.nv.constant0.matmul_kernel)
        /*08d8*/ 	.short	0x0210
        /*08da*/ 	.short	0x0050


	//----- nvinfo : EIATTR_SW_WAR
	.align		4
.L_45:
        /*08dc*/ 	.byte	0x04, 0x36
        /*08de*/ 	.short	(.L_47 - .L_46)
.L_46:
        /*08e0*/ 	.word	0x00000008
.L_47:


//--------------------- .nv.callgraph             --------------------------
	.section	.nv.callgraph,"",@"SHT_CUDA_CALLGRAPH"
	.align	4
	.sectionentsize	8
	.align		4
        /*0000*/ 	.word	0x00000000
	.align		4
        /*0004*/ 	.word	0xffffffff
	.align		4
        /*0008*/ 	.word	0x00000000
	.align		4
        /*000c*/ 	.word	0xfffffffe
	.align		4
        /*0010*/ 	.word	0x00000000
	.align		4
        /*0014*/ 	.word	0xfffffffd
	.align		4
        /*0018*/ 	.word	0x00000000
	.align		4
        /*001c*/ 	.word	0xfffffffc


//--------------------- .text.matmul_kernel       --------------------------
	.section	.text.matmul_kernel,"ax",@progbits
	.align	128
        .global         matmul_kernel
        .type           matmul_kernel,@function
        .size           matmul_kernel,(.L_x_3 - matmul_kernel)
        .other          matmul_kernel,@"STO_CUDA_ENTRY STV_DEFAULT"
matmul_kernel:
.text.matmul_kernel:
[----:B------:R-:W0:Y:S08]  /*0000*/  LDC R1, c[0x0][0x28] ;  /* 0x00000a00ff017b82 */ /* 0x000e300000000800 */
[----:B------:R-:W1:Y:S01]  /*0010*/  LDC.64 R6, c[0x0][0x228] ;  /* 0x00008a00ff067b82 */ /* 0x000e620000000a00 */
[----:B------:R-:W2:Y:S01]  /*0020*/  S2R R247, SR_TID.X ;  /* 0x0000000000f77919 */ /* 0x000ea20000002100 */
[----:B------:R-:W-:Y:S01]  /*0030*/  UMOV UR6, 0x400 ;  /* 0x0000040000067882 */ /* 0x000fe20000000000 */
[----:B------:R-:W-:Y:S01]  /*0040*/  ULDC.64 UR14, c[0x0][0x208] ;  /* 0x00008200000e7ab9 */ /* 0x000fe20000000a00 */
[----:B0-----:R-:W-:Y:S01]  /*0050*/  VIADD R1, R1, 0xfffffe18 ;  /* 0xfffffe1801017836 */ /* 0x001fe20000000000 */
[----:B------:R-:W-:-:S02]  /*0060*/  CS2R R120, SRZ ;  /* 0x0000000000787805 */ /* 0x000fc4000001ff00 */
[----:B------:R-:W-:Y:S02]  /*0070*/  CS2R R122, SRZ ;  /* 0x00000000007a7805 */ /* 0x000fe4000001ff00 */
[----:B------:R-:W-:Y:S01]  /*0080*/  CS2R R124, SRZ ;  /* 0x00000000007c7805 */ /* 0x000fe2000001ff00 */
[----:B------:R-:W0:Y:S01]  /*0090*/  S2UR UR4, SR_CTAID.X ;  /* 0x00000000000479c3 */ /* 0x000e220000002500 */
[----:B------:R-:W-:Y:S02]  /*00a0*/  CS2R R126, SRZ ;  /* 0x00000000007e7805 */ /* 0x000fe4000001ff00 */
[----:B------:R-:W-:Y:S02]  /*00b0*/  CS2R R128, SRZ ;  /* 0x0000000000807805 */ /* 0x000fe4000001ff00 */
[----:B------:R-:W-:Y:S02]  /*00c0*/  CS2R R130, SRZ ;  /* 0x0000000000827805 */ /* 0x000fe4000001ff00 */
[----:B------:R-:W-:-:S02]  /*00d0*/  CS2R R132, SRZ ;  /* 0x0000000000847805 */ /* 0x000fc4000001ff00 */
[----:B------:R-:W-:Y:S02]  /*00e0*/  CS2R R134, SRZ ;  /* 0x0000000000867805 */ /* 0x000fe4000001ff00 */
[----:B------:R-:W-:Y:S02]  /*00f0*/  CS2R R136, SRZ ;  /* 0x0000000000887805 */ /* 0x000fe4000001ff00 */
[----:B------:R-:W-:Y:S01]  /*0100*/  CS2R R138, SRZ ;  /* 0x00000000008a7805 */ /* 0x000fe2000001ff00 */
[----:B------:R-:W3:Y:S01]  /*0110*/  LDC R16, c[0x0][0x230] ;  /* 0x00008c00ff107b82 */ /* 0x000ee20000000800 */
[----:B------:R-:W-:Y:S02]  /*0120*/  CS2R R140, SRZ ;  /* 0x00000000008c7805 */ /* 0x000fe4000001ff00 */
[----:B------:R-:W-:Y:S02]  /*0130*/  CS2R R142, SRZ ;  /* 0x00000000008e7805 */ /* 0x000fe4000001ff00 */
[----:B------:R-:W-:-:S02]  /*0140*/  CS2R R144, SRZ ;  /* 0x0000000000907805 */ /* 0x000fc4000001ff00 */
[----:B------:R-:W-:Y:S02]  /*0150*/  CS2R R146, SRZ ;  /* 0x0000000000927805 */ /* 0x000fe4000001ff00 */
[----:B------:R-:W-:Y:S02]  /*0160*/  CS2R R148, SRZ ;  /* 0x0000000000947805 */ /* 0x000fe4000001ff00 */
[----:B------:R-:W-:Y:S02]  /*0170*/  CS2R R150, SRZ ;  /* 0x0000000000967805 */ /* 0x000fe4000001ff00 */
[----:B------:R-:W-:Y:S01]  /*0180*/  CS2R R88, SRZ ;  /* 0x0000000000587805 */ /* 0x000fe2000001ff00 */
[----:B-1----:R-:W-:Y:S01]  /*0190*/  VIADD R0, R7, 0x3f ;  /* 0x0000003f07007836 */ /* 0x002fe20000000000 */
[----:B------:R-:W1:Y:S01]  /*01a0*/  S2UR UR12, SR_CgaCtaId ;  /* 0x00000000000c79c3 */ /* 0x000e620000008800 */
[----:B------:R-:W-:Y:S02]  /*01b0*/  CS2R R90, SRZ ;  /* 0x00000000005a7805 */ /* 0x000fe4000001ff00 */
[----:B------:R-:W-:-:S02]  /*01c0*/  CS2R R92, SRZ ;  /* 0x00000000005c7805 */ /* 0x000fc4000001ff00 */
[----:B------:R-:W-:Y:S02]  /*01d0*/  CS2R R94, SRZ ;  /* 0x00000000005e7805 */ /* 0x000fe4000001ff00 */
[----:B------:R-:W-:Y:S02]  /*01e0*/  SHF.R.S32.HI R3, RZ, 0x1f, R0 ;  /* 0x0000001fff037819 */ /* 0x000fe40000011400 */
[----:B------:R-:W-:Y:S02]  /*01f0*/  CS2R R96, SRZ ;  /* 0x0000000000607805 */ /* 0x000fe4000001ff00 */
[----:B------:R-:W-:Y:S02]  /*0200*/  CS2R R98, SRZ ;  /* 0x0000000000627805 */ /* 0x000fe4000001ff00 */
[----:B0-----:R-:W-:Y:S01]  /*0210*/  I2FP.F32.U32 R5, UR4 ;  /* 0x0000000400057c45 */ /* 0x001fe20008201000 */
[----:B------:R-:W-:Y:S01]  /*0220*/  ULDC UR4, c[0x0][0x150] ;  /* 0x0000540000047ab9 */ /* 0x000fe20000000800 */
[----:B------:R-:W-:-:S02]  /*0230*/  LEA.HI R3, R3, R0, RZ, 0x6 ;  /* 0x0000000003037211 */ /* 0x000fc400078f30ff */
[----:B------:R-:W-:Y:S02]  /*0240*/  CS2R R100, SRZ ;  /* 0x0000000000647805 */ /* 0x000fe4000001ff00 */
[----:B--2---:R-:W-:Y:S01]  /*0250*/  LOP3.LUT R12, R247, 0x7f, RZ, 0xc0, !PT ;  /* 0x0000007ff70c7812 */ /* 0x004fe200078ec0ff */
[----:B------:R-:W-:Y:S01]  /*0260*/  FMUL R5, R5, UR4 ;  /* 0x0000000405057c20 */ /* 0x000fe20008400000 */
[----:B------:R-:W-:Y:S02]  /*0270*/  SHF.R.S32.HI R3, RZ, 0x6, R3 ;  /* 0x00000006ff037819 */ /* 0x000fe40000011403 */
[----:B------:R-:W-:Y:S01]  /*0280*/  CS2R R102, SRZ ;  /* 0x0000000000667805 */ /* 0x000fe2000001ff00 */
[----:B---3--:R-:W-:Y:S01]  /*0290*/  VIADD R16, R16, 0x1f ;  /* 0x0000001f10107836 */ /* 0x008fe20000000000 */
[----:B------:R-:W-:Y:S02]  /*02a0*/  CS2R R104, SRZ ;  /* 0x0000000000687805 */ /* 0x000fe4000001ff00 */
[----:B------:R-:W-:Y:S01]  /*02b0*/  CS2R R106, SRZ ;  /* 0x00000000006a7805 */ /* 0x000fe2000001ff00 */
[----:B------:R-:W-:Y:S01]  /*02c0*/  IMAD.SHL.U32 R4, R3, 0x8, RZ ;  /* 0x0000000803047824 */ /* 0x000fe200078e00ff */
[----:B------:R-:W0:Y:S01]  /*02d0*/  F2I.U32.TRUNC.NTZ R5, R5 ;  /* 0x0000000500057305 */ /* 0x000e22000020f000 */
[----:B------:R-:W-:-:S02]  /*02e0*/  CS2R R108, SRZ ;  /* 0x00000000006c7805 */ /* 0x000fc4000001ff00 */
[----:B------:R-:W-:Y:S02]  /*02f0*/  CS2R R110, SRZ ;  /* 0x00000000006e7805 */ /* 0x000fe4000001ff00 */
[----:B------:R-:W-:Y:S02]  /*0300*/  CS2R R112, SRZ ;  /* 0x0000000000707805 */ /* 0x000fe4000001ff00 */
[----:B------:R-:W-:Y:S01]  /*0310*/  IABS R9, R4 ;  /* 0x0000000400097213 */ /* 0x000fe20000000000 */
[----:B-1----:R-:W-:Y:S01]  /*0320*/  USHF.L.U32 UR5, UR12, 0x8, URZ ;  /* 0x000000080c057899 */ /* 0x002fe2000800063f */
[----:B------:R-:W-:Y:S01]  /*0330*/  CS2R R114, SRZ ;  /* 0x0000000000727805 */ /* 0x000fe2000001ff00 */
[----:B------:R-:W-:Y:S01]  /*0340*/  ULEA UR12, UR12, UR6, 0x18 ;  /* 0x000000060c0c7291 */ /* 0x000fe2000f8ec03f */
[----:B------:R-:W1:Y:S01]  /*0350*/  I2F.RP R0, R9 ;  /* 0x0000000900007306 */ /* 0x000e620000209400 */
[----:B------:R-:W-:Y:S01]  /*0360*/  ULOP3.LUT UR5, UR5, 0x100, URZ, 0xc0, !UPT ;  /* 0x0000010005057892 */ /* 0x000fe2000f8ec03f */
[----:B------:R-:W-:-:S02]  /*0370*/  CS2R R116, SRZ ;  /* 0x0000000000747805 */ /* 0x000fc4000001ff00 */
[----:B------:R-:W-:Y:S02]  /*0380*/  CS2R R118, SRZ ;  /* 0x0000000000767805 */ /* 0x000fe4000001ff00 */
[----:B------:R-:W-:Y:S02]  /*0390*/  CS2R R56, SRZ ;  /* 0x0000000000387805 */ /* 0x000fe4000001ff00 */
[----:B------:R-:W-:Y:S02]  /*03a0*/  CS2R R58, SRZ ;  /* 0x00000000003a7805 */ /* 0x000fe4000001ff00 */
[----:B------:R-:W-:Y:S02]  /*03b0*/  CS2R R60, SRZ ;  /* 0x00000000003c7805 */ /* 0x000fe4000001ff00 */
[----:B0-----:R-:W-:Y:S02]  /*03c0*/  IABS R13, R5 ;  /* 0x00000005000d7213 */ /* 0x001fe40000000000 */
[----:B------:R-:W-:-:S02]  /*03d0*/  CS2R R62, SRZ ;  /* 0x00000000003e7805 */ /* 0x000fc4000001ff00 */
[----:B------:R-:W-:Y:S02]  /*03e0*/  CS2R R64, SRZ ;  /* 0x0000000000407805 */ /* 0x000fe4000001ff00 */
[----:B------:R-:W-:Y:S02]  /*03f0*/  CS2R R66, SRZ ;  /* 0x0000000000427805 */ /* 0x000fe4000001ff00 */
[----:B------:R-:W-:Y:S02]  /*0400*/  CS2R R68, SRZ ;  /* 0x0000000000447805 */ /* 0x000fe4000001ff00 */
[----:B------:R-:W-:Y:S02]  /*0410*/  CS2R R70, SRZ ;  /* 0x0000000000467805 */ /* 0x000fe4000001ff00 */
[----:B------:R-:W-:Y:S02]  /*0420*/  CS2R R72, SRZ ;  /* 0x0000000000487805 */ /* 0x000fe4000001ff00 */
[----:B------:R-:W-:Y:S01]  /*0430*/  CS2R R74, SRZ ;  /* 0x00000000004a7805 */ /* 0x000fe2000001ff00 */
[----:B-1----:R-:W0:Y:S01]  /*0440*/  MUFU.RCP R0, R0 ;  /* 0x0000000000007308 */ /* 0x002e220000001000 */
[----:B------:R-:W-:-:S02]  /*0450*/  CS2R R76, SRZ ;  /* 0x00000000004c7805 */ /* 0x000fc4000001ff00 */
[----:B------:R-:W-:Y:S02]  /*0460*/  CS2R R78, SRZ ;  /* 0x00000000004e7805 */ /* 0x000fe4000001ff00 */
[----:B------:R-:W-:Y:S02]  /*0470*/  CS2R R80, SRZ ;  /* 0x0000000000507805 */ /* 0x000fe4000001ff00 */
[----:B------:R-:W-:Y:S02]  /*0480*/  CS2R R82, SRZ ;  /* 0x0000000000527805 */ /* 0x000fe4000001ff00 */
[----:B------:R-:W-:Y:S02]  /*0490*/  CS2R R84, SRZ ;  /* 0x0000000000547805 */ /* 0x000fe4000001ff00 */
[----:B------:R-:W-:Y:S02]  /*04a0*/  CS2R R86, SRZ ;  /* 0x0000000000567805 */ /* 0x000fe4000001ff00 */
        /* <DEDUP_REMOVED lines=9> */
[----:B------:R-:W-:Y:S01]  /*0540*/  CS2R R42, SRZ ;  /* 0x00000000002a7805 */ /* 0x000fe2000001ff00 */
[----:B0-----:R-:W-:Y:S01]  /*0550*/  VIADD R2, R0, 0xffffffe ;  /* 0x0ffffffe00027836 */ /* 0x001fe20000000000 */
[----:B------:R-:W-:Y:S02]  /*0560*/  IABS R0, R4 ;  /* 0x0000000400007213 */ /* 0x000fe40000000000 */
[----:B------:R-:W-:Y:S02]  /*0570*/  CS2R R44, SRZ ;  /* 0x00000000002c7805 */ /* 0x000fe4000001ff00 */
[----:B------:R-:W-:Y:S01]  /*0580*/  CS2R R46, SRZ ;  /* 0x00000000002e7805 */ /* 0x000fe2000001ff00 */
[----:B------:R0:W1:Y:S01]  /*0590*/  F2I.FTZ.U32.TRUNC.NTZ R3, R2 ;  /* 0x0000000200037305 */ /* 0x000062000021f000 */
[----:B------:R-:W-:Y:S01]  /*05a0*/  CS2R R48, SRZ ;  /* 0x0000000000307805 */ /* 0x000fe2000001ff00 */
[----:B------:R-:W-:Y:S01]  /*05b0*/  IMAD.MOV R0, RZ, RZ, -R0 ;  /* 0x000000ffff007224 */ /* 0x000fe200078e0a00 */
[----:B------:R-:W-:-:S02]  /*05c0*/  CS2R R50, SRZ ;  /* 0x0000000000327805 */ /* 0x000fc4000001ff00 */
[----:B------:R-:W-:Y:S02]  /*05d0*/  CS2R R52, SRZ ;  /* 0x0000000000347805 */ /* 0x000fe4000001ff00 */
[----:B------:R-:W-:Y:S01]  /*05e0*/  CS2R R54, SRZ ;  /* 0x0000000000367805 */ /* 0x000fe2000001ff00 */
[----:B0-----:R-:W-:Y:S02]  /*05f0*/  IMAD.MOV.U32 R2, RZ, RZ, RZ ;  /* 0x000000ffff027224 */ /* 0x001fe400078e00ff */
[----:B-1----:R-:W-:-:S04]  /*0600*/  IMAD.MOV R8, RZ, RZ, -R3 ;  /* 0x000000ffff087224 */ /* 0x002fc800078e0a03 */
[----:B------:R-:W-:-:S04]  /*0610*/  IMAD R11, R8, R9, RZ ;  /* 0x00000009080b7224 */ /* 0x000fc800078e02ff */
[----:B------:R-:W-:-:S06]  /*0620*/  IMAD.HI.U32 R2, R3, R11, R2 ;  /* 0x0000000b03027227 */ /* 0x000fcc00078e0002 */
[----:B------:R-:W-:-:S04]  /*0630*/  IMAD.HI.U32 R2, R2, R13, RZ ;  /* 0x0000000d02027227 */ /* 0x000fc800078e00ff */
[----:B------:R-:W-:-:S05]  /*0640*/  IMAD R0, R2, R0, R13 ;  /* 0x0000000002007224 */ /* 0x000fca00078e020d */
[----:B------:R-:W-:-:S13]  /*0650*/  ISETP.GT.U32.AND P1, PT, R9, R0, PT ;  /* 0x000000000900720c */ /* 0x000fda0003f24070 */
[----:B------:R-:W-:Y:S02]  /*0660*/  @!P1 IMAD.IADD R0, R0, 0x1, -R9 ;  /* 0x0000000100009824 */ /* 0x000fe400078e0a09 */
[----:B------:R-:W-:Y:S01]  /*0670*/  @!P1 VIADD R2, R2, 0x1 ;  /* 0x0000000102029836 */ /* 0x000fe20000000000 */
[----:B------:R-:W-:Y:S02]  /*0680*/  ISETP.NE.AND P1, PT, R4, RZ, PT ;  /* 0x000000ff0400720c */ /* 0x000fe40003f25270 */
[----:B------:R-:W-:Y:S02]  /*0690*/  ISETP.GE.U32.AND P0, PT, R0, R9, PT ;  /* 0x000000090000720c */ /* 0x000fe40003f06070 */
[----:B------:R-:W-:-:S04]  /*06a0*/  LOP3.LUT R0, R5, R4, RZ, 0x3c, !PT ;  /* 0x0000000405007212 */ /* 0x000fc800078e3cff */
[----:B------:R-:W-:Y:S01]  /*06b0*/  ISETP.GE.AND P2, PT, R0, RZ, PT ;  /* 0x000000ff0000720c */ /* 0x000fe20003f46270 */
[----:B------:R-:W-:-:S05]  /*06c0*/  VIADD R0, R6, 0x1ff ;  /* 0x000001ff06007836 */ /* 0x000fca0000000000 */
[----:B------:R-:W-:Y:S01]  /*06d0*/  SHF.R.S32.HI R3, RZ, 0x1f, R0 ;  /* 0x0000001fff037819 */ /* 0x000fe20000011400 */
[----:B------:R-:W-:-:S03]  /*06e0*/  @P0 VIADD R2, R2, 0x1 ;  /* 0x0000000102020836 */ /* 0x000fc60000000000 */
[----:B------:R-:W-:-:S03]  /*06f0*/  LEA.HI R3, R3, R0, RZ, 0x9 ;  /* 0x0000000003037211 */ /* 0x000fc600078f48ff */
[----:B------:R-:W-:Y:S01]  /*0700*/  @!P2 IMAD.MOV R2, RZ, RZ, -R2 ;  /* 0x000000ffff02a224 */ /* 0x000fe200078e0a02 */
[----:B------:R-:W-:-:S05]  /*0710*/  @!P1 LOP3.LUT R2, RZ, R4, RZ, 0x33, !PT ;  /* 0x00000004ff029212 */ /* 0x000fca00078e33ff */
[----:B------:R-:W-:Y:S02]  /*0720*/  IMAD.SHL.U32 R8, R2, 0x8, RZ ;  /* 0x0000000802087824 */ /* 0x000fe400078e00ff */
[----:B------:R-:W-:-:S03]  /*0730*/  IMAD.MOV R2, RZ, RZ, -R2 ;  /* 0x000000ffff027224 */ /* 0x000fc600078e0a02 */
[----:B------:R-:W-:Y:S01]  /*0740*/  LEA.HI.SX32 R3, R3, -R8, 0x17 ;  /* 0x8000000803037211 */ /* 0x000fe200078fbaff */
[----:B------:R-:W-:-:S03]  /*0750*/  IMAD R4, R4, R2, R5 ;  /* 0x0000000204047224 */ /* 0x000fc600078e0205 */
[----:B------:R-:W-:Y:S02]  /*0760*/  VIMNMX R13, R3, 0x8, PT ;  /* 0x00000008030d7848 */ /* 0x000fe40003fe0100 */
[----:B------:R-:W-:Y:S02]  /*0770*/  IABS R11, R4 ;  /* 0x00000004000b7213 */ /* 0x000fe40000000000 */
[----:B------:R-:W-:-:S04]  /*0780*/  IABS R9, R13 ;  /* 0x0000000d00097213 */ /* 0x000fc80000000000 */
[----:B------:R-:W0:Y:S08]  /*0790*/  I2F.RP R0, R9 ;  /* 0x0000000900007306 */ /* 0x000e300000209400 */
[----:B0-----:R-:W0:Y:S02]  /*07a0*/  MUFU.RCP R0, R0 ;  /* 0x0000000000007308 */ /* 0x001e240000001000 */
[----:B0-----:R-:W-:-:S06]  /*07b0*/  VIADD R3, R0, 0xffffffe ;  /* 0x0ffffffe00037836 */ /* 0x001fcc0000000000 */
[----:B------:R-:W0:Y:S02]  /*07c0*/  F2I.FTZ.U32.TRUNC.NTZ R3, R3 ;  /* 0x0000000300037305 */ /* 0x000e24000021f000 */
[----:B0-----:R-:W-:-:S04]  /*07d0*/  IMAD.MOV R10, RZ, RZ, -R3 ;  /* 0x000000ffff0a7224 */ /* 0x001fc800078e0a03 */
[----:B------:R-:W-:Y:S01]  /*07e0*/  IMAD.MOV.U32 R2, RZ, RZ, R10 ;  /* 0x000000ffff027224 */ /* 0x000fe200078e000a */
[----:B------:R-:W-:-:S03]  /*07f0*/  IABS R10, R13 ;  /* 0x0000000d000a7213 */ /* 0x000fc60000000000 */
[----:B------:R-:W-:Y:S02]  /*0800*/  IMAD R5, R2, R9, RZ ;  /* 0x0000000902057224 */ /* 0x000fe400078e02ff */
[----:B------:R-:W-:Y:S02]  /*0810*/  IMAD.MOV.U32 R2, RZ, RZ, RZ ;  /* 0x000000ffff027224 */ /* 0x000fe400078e00ff */
[----:B------:R-:W-:Y:S02]  /*0820*/  IMAD.MOV R0, RZ, RZ, -R10 ;  /* 0x000000ffff007224 */ /* 0x000fe400078e0a0a */
        /* <DEDUP_REMOVED lines=9> */
[----:B------:R-:W-:-:S07]  /*08c0*/  ISETP.GE.AND P2, PT, R0, RZ, PT ;  /* 0x000000ff0000720c */ /* 0x000fce0003f46270 */
[----:B------:R-:W-:Y:S01]  /*08d0*/  @P0 VIADD R2, R2, 0x1 ;  /* 0x0000000102020836 */ /* 0x000fe20000000000 */
[----:B------:R-:W-:-:S05]  /*08e0*/  ISETP.GE.AND P0, PT, R16, 0x20, PT ;  /* 0x000000201000780c */ /* 0x000fca0003f06270 */
[----:B------:R-:W-:Y:S01]  /*08f0*/  @!P2 IMAD.MOV R2, RZ, RZ, -R2 ;  /* 0x000000ffff02a224 */ /* 0x000fe200078e0a02 */
[----:B------:R-:W-:-:S05]  /*0900*/  @!P1 LOP3.LUT R2, RZ, R13, RZ, 0x33, !PT ;  /* 0x0000000dff029212 */ /* 0x000fca00078e33ff */
[----:B------:R-:W-:-:S04]  /*0910*/  IMAD.MOV R0, RZ, RZ, -R2 ;  /* 0x000000ffff007224 */ /* 0x000fc800078e0a02 */
[----:B------:R-:W-:Y:S02]  /*0920*/  IMAD R0, R13, R0, R4 ;  /* 0x000000000d007224 */ /* 0x000fe400078e0204 */
[----:B------:R-:W-:Y:S02]  /*0930*/  IMAD.SHL.U32 R4, R2, 0x40, RZ ;  /* 0x0000004002047824 */ /* 0x000fe400078e00ff */
[----:B------:R-:W-:-:S05]  /*0940*/  IMAD.IADD R0, R8, 0x1, R0 ;  /* 0x0000000108007824 */ /* 0x000fca00078e0200 */
[----:B------:R-:W-:-:S13]  /*0950*/  R2UR UR4, R0 ;  /* 0x00000000000472ca */ /* 0x000fda00000e0000 */
[----:B------:R-:W-:-:S06]  /*0960*/  ULEA UR4, UR4, UR5, 0x9 ;  /* 0x0000000504047291 */ /* 0x000fcc000f8e483f */
[----:B------:R-:W-:-:S04]  /*0970*/  VIADD R3, R12, UR4 ;  /* 0x000000040c037c36 */ /* 0x000fc80008000000 */
[----:B------:R-:W-:Y:S01]  /*0980*/  VIADD R5, R3, 0x80 ;  /* 0x0000008003057836 */ /* 0x000fe20000000000 */
[----:B------:R-:W-:Y:S06]  /*0990*/  @!P0 BRA `(.L_x_0) ;  /* 0x0000005400b48947 */ /* 0x000fec0003800000 */
[----:B------:R-:W-:Y:S01]  /*09a0*/  IABS R17, R6 ;  /* 0x0000000600117213 */ /* 0x000fe20000000000 */
[----:B------:R-:W0:Y:S01]  /*09b0*/  LDC R252, c[0x0][0x238] ;  /* 0x00008e00fffc7b82 */ /* 0x000e220000000800 */
[----:B------:R-:W-:Y:S01]  /*09c0*/  IABS R27, R7 ;  /* 0x00000007001b7213 */ /* 0x000fe20000000000 */
[----:B------:R-:W-:Y:S01]  /*09d0*/  ULDC UR4, c[0x0][0x240] ;  /* 0x0000900000047ab9 */ /* 0x000fe20000000800 */
[----:B------:R-:W1:Y:S01]  /*09e0*/  I2F.RP R2, R17 ;  /* 0x0000001100027306 */ /* 0x000e620000209400 */
[C---:B------:R-:W-:Y:S01]  /*09f0*/  LEA.HI R14, R247.reuse, R4, RZ, 0x1b ;  /* 0x00000004f70e7211 */ /* 0x040fe200078fd8ff */
[----:B------:R-:W-:Y:S01]  /*0a00*/  ULDC.64 UR8, c[0x0][0x218] ;  /* 0x0000860000087ab9 */ /* 0x000fe20000000a00 */
[----:B------:R-:W-:Y:S01]  /*0a10*/  ULDC UR10, c[0x0][0x234] ;  /* 0x00008d00000a7ab9 */ /* 0x000fe20000000800 */
[----:B------:R-:W-:Y:S01]  /*0a20*/  USHF.R.U32.HI UR13, URZ, 0x4, UR12 ;  /* 0x000000043f0d7899 */ /* 0x000fe2000801160c */
[----:B------:R-:W-:Y:S01]  /*0a30*/  IMAD.SHL.U32 R246, R247, 0x20, RZ ;  /* 0x00000020f7f67824 */ /* 0x000fe200078e00ff */
[----:B------:R-:W-:Y:S01]  /*0a40*/  ULDC UR7, c[0x0][0x23c] ;  /* 0x00008f0000077ab9 */ /* 0x000fe20000000800 */
[----:B------:R-:W-:Y:S01]  /*0a50*/  VIADD R15, R14, 0x3c ;  /* 0x0000003c0e0f7836 */ /* 0x000fe20000000000 */
[----:B------:R-:W2:Y:S01]  /*0a60*/  I2F.RP R0, R27 ;  /* 0x0000001b00007306 */ /* 0x000ea20000209400 */
[----:B------:R-:W-:Y:S01]  /*0a70*/  USGXT.U32 UR13, UR13, 0xe ;  /* 0x0000000e0d0d789a */ /* 0x000fe20008000000 */
[----:B------:R-:W-:Y:S01]  /*0a80*/  CS2R R120, SRZ ;  /* 0x0000000000787805 */ /* 0x000fe2000001ff00 */
[----:B------:R-:W-:Y:S01]  /*0a90*/  UIADD3 UR5, UR12, 0x2000, URZ ;  /* 0x000020000c057890 */ /* 0x000fe2000fffe03f */
[----:B------:R-:W-:Y:S01]  /*0aa0*/  ISETP.GE.AND P1, PT, R15, RZ, PT ;  /* 0x000000ff0f00720c */ /* 0x000fe20003f26270 */
[----:B------:R-:W-:Y:S01]  /*0ab0*/  ULDC UR11, c[0x0][0x230] ;  /* 0x00008c00000b7ab9 */ /* 0x000fe20000000800 */
[----:B------:R-:W-:Y:S01]  /*0ac0*/  ULDC UR18, c[0x0][0x210] ;  /* 0x0000840000127ab9 */ /* 0x000fe20000000800 */
[----:B------:R-:W-:Y:S01]  /*0ad0*/  USHF.L.U32 UR24, UR7, 0x5, URZ ;  /* 0x0000000507187899 */ /* 0x000fe2000800063f */
[----:B-1----:R-:W1:Y:S01]  /*0ae0*/  MUFU.RCP R2, R2 ;  /* 0x0000000200027308 */ /* 0x002e620000001000 */
[----:B------:R-:W-:Y:S01]  /*0af0*/  USHF.R.U32.HI UR5, URZ, 0x4, UR5 ;  /* 0x000000043f057899 */ /* 0x000fe20008011605 */
[----:B------:R-:W-:-:S02]  /*0b00*/  CS2R R122, SRZ ;  /* 0x00000000007a7805 */ /* 0x000fc4000001ff00 */
[----:B------:R-:W-:Y:S02]  /*0b10*/  CS2R R124, SRZ ;  /* 0x00000000007c7805 */ /* 0x000fe4000001ff00 */
[----:B------:R-:W-:Y:S01]  /*0b20*/  CS2R R126, SRZ ;  /* 0x00000000007e7805 */ /* 0x000fe2000001ff00 */
[C---:B0-----:R-:W-:Y:S01]  /*0b30*/  IMAD R173, R252.reuse, 0x1f, RZ ;  /* 0x0000001ffcad7824 */ /* 0x041fe200078e02ff */
[----:B------:R-:W-:Y:S01]  /*0b40*/  SHF.R.S32.HI R251, RZ, 0x1f, R252 ;  /* 0x0000001ffffb7819 */ /* 0x000fe200000114fc */
[C---:B------:R-:W-:Y:S01]  /*0b50*/  IMAD R174, R252.reuse, 0x1e, RZ ;  /* 0x0000001efcae7824 */ /* 0x040fe200078e02ff */
[----:B--2---:R-:W0:Y:S01]  /*0b60*/  MUFU.RCP R0, R0 ;  /* 0x0000000000007308 */ /* 0x004e220000001000 */
[C---:B------:R-:W-:Y:S01]  /*0b70*/  IMAD R175, R252.reuse, 0x1d, RZ ;  /* 0x0000001dfcaf7824 */ /* 0x040fe200078e02ff */
[----:B------:R-:W-:Y:S01]  /*0b80*/  SHF.R.S32.HI R182, RZ, 0x1f, R173 ;  /* 0x0000001fffb67819 */ /* 0x000fe200000114ad */
[C---:B------:R-:W-:Y:S01]  /*0b90*/  IMAD R176, R252.reuse, 0x1c, RZ ;  /* 0x0000001cfcb07824 */ /* 0x040fe200078e02ff */
[----:B------:R-:W-:Y:S01]  /*0ba0*/  SHF.R.S32.HI R183, RZ, 0x1f, R174 ;  /* 0x0000001fffb77819 */ /* 0x000fe200000114ae */
[C---:B------:R-:W-:Y:S01]  /*0bb0*/  IMAD R177, R252.reuse, 0x1b, RZ ;  /* 0x0000001bfcb17824 */ /* 0x040fe200078e02ff */
[----:B------:R-:W-:Y:S01]  /*0bc0*/  SHF.R.S32.HI R184, RZ, 0x1f, R175 ;  /* 0x0000001fffb87819 */ /* 0x000fe200000114af */
[----:B------:R-:W-:Y:S01]  /*0bd0*/  IMAD R178, R252, 0x1a, RZ ;  /* 0x0000001afcb27824 */ /* 0x000fe200078e02ff */
[----:B------:R-:W-:Y:S01]  /*0be0*/  SHF.R.S32.HI R185, RZ, 0x1f, R176 ;  /* 0x0000001fffb97819 */ /* 0x000fe200000114b0 */
[----:B-1----:R-:W-:Y:S01]  /*0bf0*/  VIADD R10, R2, 0xffffffe ;  /* 0x0ffffffe020a7836 */ /* 0x002fe20000000000 */
[----:B------:R-:W-:Y:S01]  /*0c00*/  IABS R2, R3 ;  /* 0x0000000300027213 */ /* 0x000fe20000000000 */
[C---:B------:R-:W-:Y:S01]  /*0c10*/  IMAD R179, R252.reuse, 0x19, RZ ;  /* 0x00000019fcb37824 */ /* 0x040fe200078e02ff */
[----:B------:R-:W-:Y:S01]  /*0c20*/  SHF.R.S32.HI R186, RZ, 0x1f, R177 ;  /* 0x0000001fffba7819 */ /* 0x000fe200000114b1 */
[----:B------:R1:W2:Y:S01]  /*0c30*/  F2I.FTZ.U32.TRUNC.NTZ R11, R10 ;  /* 0x0000000a000b7305 */ /* 0x0002a2000021f000 */
[C---:B------:R-:W-:Y:S01]  /*0c40*/  IMAD R180, R252.reuse, 0x18, RZ ;  /* 0x00000018fcb47824 */ /* 0x040fe200078e02ff */
[----:B------:R-:W-:Y:S01]  /*0c50*/  SHF.R.S32.HI R187, RZ, 0x1f, R178 ;  /* 0x0000001fffbb7819 */ /* 0x000fe200000114b2 */
[----:B------:R-:W-:Y:S01]  /*0c60*/  IMAD R181, R252, 0x17, RZ ;  /* 0x00000017fcb57824 */ /* 0x000fe200078e02ff */
[----:B------:R-:W-:Y:S01]  /*0c70*/  SHF.R.S32.HI R172, RZ, 0x1f, R179 ;  /* 0x0000001fffac7819 */ /* 0x000fe200000114b3 */
[----:B0-----:R-:W-:Y:S01]  /*0c80*/  VIADD R8, R0, 0xffffffe ;  /* 0x0ffffffe00087836 */ /* 0x001fe20000000000 */
[----:B------:R-:W-:Y:S01]  /*0c90*/  SHF.R.S32.HI R170, RZ, 0x1f, R180 ;  /* 0x0000001fffaa7819 */ /* 0x000fe200000114b4 */
[----:B------:R-:W-:Y:S01]  /*0ca0*/  IMAD R171, R252, 0x16, RZ ;  /* 0x00000016fcab7824 */ /* 0x000fe200078e02ff */
[----:B------:R-:W-:Y:S01]  /*0cb0*/  SHF.R.S32.HI R168, RZ, 0x1f, R181 ;  /* 0x0000001fffa87819 */ /* 0x000fe200000114b5 */
[----:B------:R-:W0:Y:S01]  /*0cc0*/  F2I.FTZ.U32.TRUNC.NTZ R9, R8 ;  /* 0x0000000800097305 */ /* 0x000e22000021f000 */
[----:B-1----:R-:W-:Y:S01]  /*0cd0*/  IMAD.MOV.U32 R10, RZ, RZ, RZ ;  /* 0x000000ffff0a7224 */ /* 0x002fe200078e00ff */
[----:B------:R-:W-:-:S02]  /*0ce0*/  CS2R R128, SRZ ;  /* 0x0000000000807805 */ /* 0x000fc4000001ff00 */
[----:B------:R-:W-:Y:S01]  /*0cf0*/  SHF.R.S32.HI R166, RZ, 0x1f, R171 ;  /* 0x0000001fffa67819 */ /* 0x000fe200000114ab */
[C---:B------:R-:W-:Y:S01]  /*0d00*/  IMAD R169, R252.reuse, 0x15, RZ ;  /* 0x00000015fca97824 */ /* 0x040fe200078e02ff */
[----:B------:R-:W-:Y:S01]  /*0d10*/  CS2R R130, SRZ ;  /* 0x0000000000827805 */ /* 0x000fe2000001ff00 */
[----:B--2---:R-:W-:Y:S01]  /*0d20*/  IMAD.MOV R12, RZ, RZ, -R11 ;  /* 0x000000ffff0c7224 */ /* 0x004fe200078e0a0b */
[----:B------:R-:W-:Y:S01]  /*0d30*/  CS2R R132, SRZ ;  /* 0x0000000000847805 */ /* 0x000fe2000001ff00 */
[----:B------:R-:W-:Y:S01]  /*0d40*/  IMAD R167, R252, 0x14, RZ ;  /* 0x00000014fca77824 */ /* 0x000fe200078e02ff */
[----:B------:R-:W-:Y:S01]  /*0d50*/  SHF.R.S32.HI R164, RZ, 0x1f, R169 ;  /* 0x0000001fffa47819 */ /* 0x000fe200000114a9 */
[----:B------:R-:W-:Y:S01]  /*0d60*/  IMAD R13, R12, R17, RZ ;  /* 0x000000110c0d7224 */ /* 0x000fe200078e02ff */
[----:B------:R-:W-:Y:S01]  /*0d70*/  IABS R12, R5 ;  /* 0x00000005000c7213 */ /* 0x000fe20000000000 */
[----:B------:R-:W-:Y:S01]  /*0d80*/  IMAD R165, R252, 0x13, RZ ;  /* 0x00000013fca57824 */ /* 0x000fe200078e02ff */
[----:B------:R-:W-:Y:S01]  /*0d90*/  SHF.R.S32.HI R162, RZ, 0x1f, R167 ;  /* 0x0000001fffa27819 */ /* 0x000fe200000114a7 */
[----:B------:R-:W-:Y:S01]  /*0da0*/  IMAD.HI.U32 R11, R11, R13, R10 ;  /* 0x0000000d0b0b7227 */ /* 0x000fe200078e000a */
[----:B------:R-:W-:-:S02]  /*0db0*/  IABS R10, R15 ;  /* 0x0000000f000a7213 */ /* 0x000fc40000000000 */
[----:B------:R-:W-:Y:S02]  /*0dc0*/  CS2R R134, SRZ ;  /* 0x0000000000867805 */ /* 0x000fe4000001ff00 */
[----:B------:R-:W-:Y:S01]  /*0dd0*/  SHF.R.S32.HI R159, RZ, 0x1f, R165 ;  /* 0x0000001fff9f7819 */ /* 0x000fe200000114a5 */
[----:B0-----:R-:W-:Y:S01]  /*0de0*/  IMAD.MOV R8, RZ, RZ, -R9 ;  /* 0x000000ffff087224 */ /* 0x001fe200078e0a09 */
[----:B------:R-:W-:Y:S01]  /*0df0*/  CS2R R136, SRZ ;  /* 0x0000000000887805 */ /* 0x000fe2000001ff00 */
[C---:B------:R-:W-:Y:S01]  /*0e00*/  IMAD.HI.U32 R0, R11.reuse, R12, RZ ;  /* 0x0000000c0b007227 */ /* 0x040fe200078e00ff */
[----:B------:R-:W-:Y:S02]  /*0e10*/  CS2R R138, SRZ ;  /* 0x00000000008a7805 */ /* 0x000fe4000001ff00 */
[----:B------:R-:W-:Y:S02]  /*0e20*/  CS2R R140, SRZ ;  /* 0x00000000008c7805 */ /* 0x000fe4000001ff00 */
[----:B------:R-:W-:Y:S01]  /*0e30*/  CS2R R142, SRZ ;  /* 0x00000000008e7805 */ /* 0x000fe2000001ff00 */
[----:B------:R-:W-:Y:S01]  /*0e40*/  IMAD.HI.U32 R11, R11, R2, RZ ;  /* 0x000000020b0b7227 */ /* 0x000fe200078e00ff */
[----:B------:R-:W-:-:S02]  /*0e50*/  CS2R R144, SRZ ;  /* 0x0000000000907805 */ /* 0x000fc4000001ff00 */
[----:B------:R-:W-:Y:S02]  /*0e60*/  CS2R R146, SRZ ;  /* 0x0000000000927805 */ /* 0x000fe4000001ff00 */
[----:B------:R-:W-:Y:S01]  /*0e70*/  CS2R R148, SRZ ;  /* 0x0000000000947805 */ /* 0x000fe2000001ff00 */
[----:B------:R-:W-:Y:S01]  /*0e80*/  IMAD R13, R8, R27, RZ ;  /* 0x0000001b080d7224 */ /* 0x000fe200078e02ff */
[----:B------:R-:W-:Y:S01]  /*0e90*/  CS2R R150, SRZ ;  /* 0x0000000000967805 */ /* 0x000fe2000001ff00 */
[----:B------:R-:W-:Y:S01]  /*0ea0*/  IMAD.MOV.U32 R8, RZ, RZ, RZ ;  /* 0x000000ffff087224 */ /* 0x000fe200078e00ff */
[----:B------:R-:W-:Y:S01]  /*0eb0*/  CS2R R88, SRZ ;  /* 0x0000000000587805 */ /* 0x000fe2000001ff00 */
[----:B------:R-:W-:Y:S01]  /*0ec0*/  IMAD.MOV R11, RZ, RZ, -R11 ;  /* 0x000000ffff0b7224 */ /* 0x000fe200078e0a0b */
[----:B------:R-:W-:Y:S01]  /*0ed0*/  CS2R R90, SRZ ;  /* 0x00000000005a7805 */ /* 0x000fe2000001ff00 */
[----:B------:R-:W-:Y:S01]  /*0ee0*/  IMAD.MOV R0, RZ, RZ, -R0 ;  /* 0x000000ffff007224 */ /* 0x000fe200078e0a00 */
[----:B------:R-:W-:Y:S01]  /*0ef0*/  CS2R R92, SRZ ;  /* 0x00000000005c7805 */ /* 0x000fe2000001ff00 */
[----:B------:R-:W-:Y:S01]  /*0f00*/  IMAD.HI.U32 R8, R9, R13, R8 ;  /* 0x0000000d09087227 */ /* 0x000fe200078e0008 */
[----:B------:R-:W-:-:S02]  /*0f10*/  SHF.R.S32.HI R9, RZ, 0x1f, R16 ;  /* 0x0000001fff097819 */ /* 0x000fc40000011410 */
[----:B------:R-:W-:Y:S02]  /*0f20*/  CS2R R94, SRZ ;  /* 0x00000000005e7805 */ /* 0x000fe4000001ff00 */
[----:B------:R-:W-:Y:S01]  /*0f30*/  CS2R R96, SRZ ;  /* 0x0000000000607805 */ /* 0x000fe2000001ff00 */
[----:B------:R-:W-:Y:S01]  /*0f40*/  IMAD R13, R17, R11, R2 ;  /* 0x0000000b110d7224 */ /* 0x000fe200078e0202 */
[----:B------:R-:W-:Y:S01]  /*0f50*/  LEA.HI R16, R9, R16, RZ, 0x5 ;  /* 0x0000001009107211 */ /* 0x000fe200078f28ff */
[C---:B------:R-:W-:Y:S01]  /*0f60*/  IMAD R12, R17.reuse, R0, R12 ;  /* 0x00000000110c7224 */ /* 0x040fe200078e020c */
[----:B------:R-:W-:Y:S01]  /*0f70*/  SHF.R.U32.HI R9, RZ, 0x5, R247 ;  /* 0x00000005ff097819 */ /* 0x000fe200000116f7 */
[----:B------:R-:W-:Y:S01]  /*0f80*/  IMAD.HI.U32 R0, R8, R10, RZ ;  /* 0x0000000a08007227 */ /* 0x000fe200078e00ff */
[----:B------:R-:W-:Y:S02]  /*0f90*/  ISETP.GT.U32.AND P2, PT, R17, R13, PT ;  /* 0x0000000d1100720c */ /* 0x000fe40003f44070 */
[----:B------:R-:W-:-:S02]  /*0fa0*/  CS2R R98, SRZ ;  /* 0x0000000000627805 */ /* 0x000fc4000001ff00 */
[----:B------:R-:W-:Y:S01]  /*0fb0*/  ISETP.GT.U32.AND P0, PT, R17, R12, PT ;  /* 0x0000000c1100720c */ /* 0x000fe20003f04070 */
[----:B------:R-:W-:Y:S01]  /*0fc0*/  IMAD.MOV R0, RZ, RZ, -R0 ;  /* 0x000000ffff007224 */ /* 0x000fe200078e0a00 */
[----:B------:R-:W-:Y:S01]  /*0fd0*/  SGXT.U32 R9, R9, 0x2 ;  /* 0x000000020909781a */ /* 0x000fe20000000000 */
[----:B------:R-:W-:Y:S01]  /*0fe0*/  VIADD R2, R14, 0x1c ;  /* 0x0000001c0e027836 */ /* 0x000fe20000000000 */
[----:B------:R-:W-:Y:S01]  /*0ff0*/  CS2R R100, SRZ ;  /* 0x0000000000647805 */ /* 0x000fe2000001ff00 */
[----:B------:R-:W-:Y:S01]  /*1000*/  IMAD R0, R27, R0, R10 ;  /* 0x000000001b007224 */ /* 0x000fe200078e020a */
[----:B------:R-:W-:Y:S01]  /*1010*/  LOP3.LUT R28, R4, R9, RZ, 0xfc, !PT ;  /* 0x00000009041c7212 */ /* 0x000fe200078efcff */
[C---:B------:R-:W-:Y:S01]  /*1020*/  IMAD R163, R252.reuse, 0x12, RZ ;  /* 0x00000012fca37824 */ /* 0x040fe200078e02ff */
[----:B------:R-:W-:Y:S01]  /*1030*/  IABS R14, R2 ;  /* 0x00000002000e7213 */ /* 0x000fe20000000000 */
[----:B------:R-:W-:Y:S01]  /*1040*/  IMAD R161, R252, 0x11, RZ ;  /* 0x00000011fca17824 */ /* 0x000fe200078e02ff */
[C---:B------:R-:W-:Y:S01]  /*1050*/  LOP3.LUT R9, R28.reuse, 0x34, RZ, 0xfc, !PT ;  /* 0x000000341c097812 */ /* 0x040fe200078efcff */
[--C-:B------:R-:W-:Y:S01]  /*1060*/  @!P2 IMAD.IADD R13, R13, 0x1, -R17.reuse ;  /* 0x000000010d0da824 */ /* 0x100fe200078e0a11 */
[----:B------:R-:W-:Y:S01]  /*1070*/  LOP3.LUT R10, R28, 0x30, RZ, 0xfc, !PT ;  /* 0x000000301c0a7812 */ /* 0x000fe200078efcff */
[----:B------:R-:W-:Y:S01]  /*1080*/  @!P0 IMAD.IADD R12, R12, 0x1, -R17 ;  /* 0x000000010c0c8824 */ /* 0x000fe200078e0a11 */
[----:B------:R-:W-:Y:S01]  /*1090*/  ISETP.GE.AND P2, PT, R9, RZ, PT ;  /* 0x000000ff0900720c */ /* 0x000fe20003f46270 */
[----:B------:R-:W-:Y:S01]  /*10a0*/  IMAD.HI.U32 R11, R8, R14, RZ ;  /* 0x0000000e080b7227 */ /* 0x000fe200078e00ff */
[----:B------:R-:W-:-:S02]  /*10b0*/  ISETP.GT.U32.AND P6, PT, R17, R13, PT ;  /* 0x0000000d1100720c */ /* 0x000fc40003fc4070 */
[----:B------:R-:W-:Y:S02]  /*10c0*/  CS2R R102, SRZ ;  /* 0x0000000000667805 */ /* 0x000fe4000001ff00 */
[----:B------:R-:W-:Y:S01]  /*10d0*/  ISETP.GT.U32.AND P5, PT, R17, R12, PT ;  /* 0x0000000c1100720c */ /* 0x000fe20003fa4070 */
[----:B------:R-:W-:Y:S01]  /*10e0*/  IMAD.MOV R11, RZ, RZ, -R11 ;  /* 0x000000ffff0b7224 */ /* 0x000fe200078e0a0b */
[----:B------:R-:W-:Y:S01]  /*10f0*/  IABS R9, R9 ;  /* 0x0000000900097213 */ /* 0x000fe20000000000 */
[----:B------:R-:W-:Y:S01]  /*1100*/  IMAD.SHL.U32 R160, R252, 0x10, RZ ;  /* 0x00000010fca07824 */ /* 0x000fe200078e00ff */
[----:B------:R-:W-:Y:S01]  /*1110*/  IABS R19, R10 ;  /* 0x0000000a00137213 */ /* 0x000fe20000000000 */
[----:B------:R-:W-:Y:S01]  /*1120*/  IMAD R14, R27, R11, R14 ;  /* 0x0000000b1b0e7224 */ /* 0x000fe200078e020e */
[----:B------:R-:W-:Y:S01]  /*1130*/  ISETP.GE.AND P0, PT, R10, RZ, PT ;  /* 0x000000ff0a00720c */ /* 0x000fe20003f06270 */
[----:B------:R-:W-:Y:S01]  /*1140*/  IMAD R158, R252, 0xf, RZ ;  /* 0x0000000ffc9e7824 */ /* 0x000fe200078e02ff */
[----:B------:R-:W-:Y:S01]  /*1150*/  ISETP.GE.AND P3, PT, R2, RZ, PT ;  /* 0x000000ff0200720c */ /* 0x000fe20003f66270 */
[----:B------:R-:W-:Y:S01]  /*1160*/  IMAD.HI.U32 R10, R8, R19, RZ ;  /* 0x00000013080a7227 */ /* 0x000fe200078e00ff */
[----:B------:R-:W-:-:S02]  /*1170*/  LOP3.LUT R2, R28, 0x38, RZ, 0xfc, !PT ;  /* 0x000000381c027812 */ /* 0x000fc400078efcff */
[----:B------:R-:W-:Y:S02]  /*1180*/  CS2R R104, SRZ ;  /* 0x0000000000687805 */ /* 0x000fe4000001ff00 */
[----:B------:R-:W-:Y:S01]  /*1190*/  LOP3.LUT R29, R28, 0x2c, RZ, 0xfc, !PT ;  /* 0x0000002c1c1d7812 */ /* 0x000fe200078efcff */
[--C-:B------:R-:W-:Y:S01]  /*11a0*/  @!P6 IMAD.IADD R13, R13, 0x1, -R17.reuse ;  /* 0x000000010d0de824 */ /* 0x100fe200078e0a11 */
[----:B------:R-:W-:Y:S01]  /*11b0*/  ISETP.GE.AND P6, PT, R5, RZ, PT ;  /* 0x000000ff0500720c */ /* 0x000fe20003fc6270 */
[----:B------:R-:W-:Y:S01]  /*11c0*/  @!P5 IMAD.IADD R12, R12, 0x1, -R17 ;  /* 0x000000010c0cd824 */ /* 0x000fe200078e0a11 */
[----:B------:R-:W-:Y:S01]  /*11d0*/  ISETP.GE.AND P5, PT, R3, RZ, PT ;  /* 0x000000ff0300720c */ /* 0x000fe20003fa6270 */
[----:B------:R-:W-:Y:S01]  /*11e0*/  IMAD.MOV.U32 R17, RZ, RZ, R9 ;  /* 0x000000ffff117224 */ /* 0x000fe200078e0009 */
[----:B------:R-:W-:Y:S01]  /*11f0*/  IABS R15, R2 ;  /* 0x00000002000f7213 */ /* 0x000fe20000000000 */
[----:B------:R-:W-:Y:S01]  /*1200*/  IMAD.MOV R10, RZ, RZ, -R10 ;  /* 0x000000ffff0a7224 */ /* 0x000fe200078e0a0a */
[----:B------:R-:W-:Y:S01]  /*1210*/  ISETP.GE.AND P4, PT, R2, RZ, PT ;  /* 0x000000ff0200720c */ /* 0x000fe20003f86270 */
[----:B------:R-:W-:Y:S01]  /*1220*/  IMAD.HI.U32 R9, R8, R17, RZ ;  /* 0x0000001108097227 */ /* 0x000fe200078e00ff */
[----:B------:R-:W-:-:S02]  /*1230*/  LOP3.LUT R30, R28, 0x28, RZ, 0xfc, !PT ;  /* 0x000000281c1e7812 */ /* 0x000fc400078efcff */
[----:B------:R-:W-:Y:S02]  /*1240*/  CS2R R106, SRZ ;  /* 0x00000000006a7805 */ /* 0x000fe4000001ff00 */
[C---:B------:R-:W-:Y:S01]  /*1250*/  LOP3.LUT R31, R28.reuse, 0x24, RZ, 0xfc, !PT ;  /* 0x000000241c1f7812 */ /* 0x040fe200078efcff */
[----:B------:R-:W-:Y:S01]  /*1260*/  IMAD.MOV R18, RZ, RZ, -R9 ;  /* 0x000000ffff127224 */ /* 0x000fe200078e0a09 */
[----:B------:R-:W-:Y:S01]  /*1270*/  LOP3.LUT R32, R28, 0x20, RZ, 0xfc, !PT ;  /* 0x000000201c207812 */ /* 0x000fe200078efcff */
[C---:B------:R-:W-:Y:S01]  /*1280*/  IMAD R10, R27.reuse, R10, R19 ;  /* 0x0000000a1b0a7224 */ /* 0x040fe200078e0213 */
[----:B------:R-:W-:Y:S01]  /*1290*/  LOP3.LUT R19, RZ, R6, RZ, 0x33, !PT ;  /* 0x00000006ff137212 */ /* 0x000fe200078e33ff */
[----:B------:R-:W-:Y:S01]  /*12a0*/  @!P6 IMAD.MOV R12, RZ, RZ, -R12 ;  /* 0x000000ffff0ce224 */ /* 0x000fe200078e0a0c */
[----:B------:R-:W-:Y:S01]  /*12b0*/  ISETP.NE.AND P6, PT, R6, RZ, PT ;  /* 0x000000ff0600720c */ /* 0x000fe20003fc5270 */
[----:B------:R-:W-:Y:S01]  /*12c0*/  @!P5 IMAD.MOV R13, RZ, RZ, -R13 ;  /* 0x000000ffff0dd224 */ /* 0x000fe200078e0a0d */
[C---:B------:R-:W-:Y:S01]  /*12d0*/  ISETP.GT.U32.AND P5, PT, R27.reuse, R0, PT ;  /* 0x000000001b00720c */ /* 0x040fe20003fa4070 */
[----:B------:R-:W-:Y:S01]  /*12e0*/  IMAD R9, R27, R18, R17 ;  /* 0x000000121b097224 */ /* 0x000fe200078e0211 */
[C---:B------:R-:W-:Y:S01]  /*12f0*/  SEL R18, R19.reuse, R12, !P6 ;  /* 0x0000000c13127207 */ /* 0x040fe20007000000 */
[----:B------:R-:W-:Y:S01]  /*1300*/  IMAD.HI.U32 R2, R8, R15, RZ ;  /* 0x0000000f08027227 */ /* 0x000fe200078e00ff */
[----:B------:R-:W-:-:S02]  /*1310*/  SEL R19, R19, R13, !P6 ;  /* 0x0000000d13137207 */ /* 0x000fc40007000000 */
[----:B------:R-:W-:Y:S02]  /*1320*/  CS2R R108, SRZ ;  /* 0x00000000006c7805 */ /* 0x000fe4000001ff00 */
[C---:B------:R-:W-:Y:S01]  /*1330*/  ISETP.GT.U32.AND P6, PT, R27.reuse, R14, PT ;  /* 0x0000000e1b00720c */ /* 0x040fe20003fc4070 */
[----:B------:R-:W-:Y:S01]  /*1340*/  IMAD.MOV R2, RZ, RZ, -R2 ;  /* 0x000000ffff027224 */ /* 0x000fe200078e0a02 */
[----:B------:R-:W-:Y:S01]  /*1350*/  IABS R13, R29 ;  /* 0x0000001d000d7213 */ /* 0x000fe20000000000 */
[----:B------:R-:W-:Y:S01]  /*1360*/  IMAD R18, R18, UR10, RZ ;  /* 0x0000000a12127c24 */ /* 0x000fe2000f8e02ff */
[----:B------:R-:W-:Y:S01]  /*1370*/  IABS R17, R31 ;  /* 0x0000001f00117213 */ /* 0x000fe20000000000 */
[----:B------:R-:W-:Y:S01]  /*1380*/  IMAD R2, R27, R2, R15 ;  /* 0x000000021b027224 */ /* 0x000fe200078e020f */
[----:B------:R-:W-:Y:S01]  /*1390*/  IABS R15, R30 ;  /* 0x0000001e000f7213 */ /* 0x000fe20000000000 */
[----:B------:R-:W-:Y:S01]  /*13a0*/  @!P5 IMAD.IADD R0, R0, 0x1, -R27 ;  /* 0x000000010000d824 */ /* 0x000fe200078e0a1b */
[----:B------:R-:W-:Y:S01]  /*13b0*/  LOP3.LUT R33, R28, 0x18, RZ, 0xfc, !PT ;  /* 0x000000181c217812 */ /* 0x000fe200078efcff */
[----:B------:R-:W-:Y:S01]  /*13c0*/  IMAD.HI.U32 R6, R8, R13, RZ ;  /* 0x0000000d08067227 */ /* 0x000fe200078e00ff */
[----:B------:R-:W-:-:S02]  /*13d0*/  IABS R21, R32 ;  /* 0x0000002000157213 */ /* 0x000fc40000000000 */
[----:B------:R-:W-:Y:S02]  /*13e0*/  CS2R R110, SRZ ;  /* 0x00000000006e7805 */ /* 0x000fe4000001ff00 */
[C---:B------:R-:W-:Y:S01]  /*13f0*/  ISETP.GT.U32.AND P5, PT, R27.reuse, R0, PT ;  /* 0x000000001b00720c */ /* 0x040fe20003fa4070 */
[----:B------:R-:W-:Y:S01]  /*1400*/  @!P6 IMAD.IADD R14, R14, 0x1, -R27 ;  /* 0x000000010e0ee824 */ /* 0x000fe200078e0a1b */
[----:B------:R-:W-:Y:S01]  /*1410*/  IABS R22, R33 ;  /* 0x0000002100167213 */ /* 0x000fe20000000000 */
[----:B------:R-:W-:Y:S01]  /*1420*/  IMAD.HI.U32 R11, R8, R15, RZ ;  /* 0x0000000f080b7227 */ /* 0x000fe200078e00ff */
[----:B------:R-:W-:Y:S02]  /*1430*/  LOP3.LUT R34, R28, 0x14, RZ, 0xfc, !PT ;  /* 0x000000141c227812 */ /* 0x000fe400078efcff */
[----:B------:R-:W-:Y:S02]  /*1440*/  CS2R R112, SRZ ;  /* 0x0000000000707805 */ /* 0x000fe4000001ff00 */
[----:B------:R-:W-:Y:S01]  /*1450*/  ISETP.GT.U32.AND P6, PT, R27, R14, PT ;  /* 0x0000000e1b00720c */ /* 0x000fe20003fc4070 */
[----:B------:R-:W-:Y:S01]  /*1460*/  IMAD.HI.U32 R12, R8, R17, RZ ;  /* 0x00000011080c7227 */ /* 0x000fe200078e00ff */
[----:B------:R-:W-:-:S02]  /*1470*/  IABS R23, R34 ;  /* 0x0000002200177213 */ /* 0x000fc40000000000 */
[----:B------:R-:W-:Y:S02]  /*1480*/  CS2R R114, SRZ ;  /* 0x0000000000727805 */ /* 0x000fe4000001ff00 */
[C---:B------:R-:W-:Y:S01]  /*1490*/  LOP3.LUT R35, R28.reuse, 0x10, RZ, 0xfc, !PT ;  /* 0x000000101c237812 */ /* 0x040fe200078efcff */
[----:B------:R-:W-:Y:S01]  /*14a0*/  IMAD.MOV R6, RZ, RZ, -R6 ;  /* 0x000000ffff067224 */ /* 0x000fe200078e0a06 */
[----:B------:R-:W-:Y:S01]  /*14b0*/  LOP3.LUT R36, R28, 0xc, RZ, 0xfc, !PT ;  /* 0x0000000c1c247812 */ /* 0x000fe200078efcff */
[----:B------:R-:W-:Y:S01]  /*14c0*/  @!P5 IMAD.IADD R0, R0, 0x1, -R27 ;  /* 0x000000010000d824 */ /* 0x000fe200078e0a1b */
[C---:B------:R-:W-:Y:S01]  /*14d0*/  ISETP.GT.U32.AND P5, PT, R27.reuse, R2, PT ;  /* 0x000000021b00720c */ /* 0x040fe20003fa4070 */
[----:B------:R-:W-:Y:S01]  /*14e0*/  IMAD.MOV R20, RZ, RZ, -R11 ;  /* 0x000000ffff147224 */ /* 0x000fe200078e0a0b */
[----:B------:R-:W-:Y:S01]  /*14f0*/  IABS R24, R36 ;  /* 0x0000002400187213 */ /* 0x000fe20000000000 */
[----:B------:R-:W-:Y:S01]  /*1500*/  IMAD.MOV R12, RZ, RZ, -R12 ;  /* 0x000000ffff0c7224 */ /* 0x000fe200078e0a0c */
[----:B------:R-:W-:Y:S01]  /*1510*/  LOP3.LUT R37, R28, 0x8, RZ, 0xfc, !PT ;  /* 0x000000081c257812 */ /* 0x000fe200078efcff */
[----:B------:R-:W-:Y:S01]  /*1520*/  @!P6 IMAD.IADD R14, R14, 0x1, -R27 ;  /* 0x000000010e0ee824 */ /* 0x000fe200078e0a1b */
[C---:B------:R-:W-:Y:S01]  /*1530*/  ISETP.GT.U32.AND P6, PT, R27.reuse, R9, PT ;  /* 0x000000091b00720c */ /* 0x040fe20003fc4070 */
[C---:B------:R-:W-:Y:S01]  /*1540*/  IMAD R6, R27.reuse, R6, R13 ;  /* 0x000000061b067224 */ /* 0x040fe200078e020d */
[----:B------:R-:W-:Y:S01]  /*1550*/  IABS R25, R37 ;  /* 0x0000002500197213 */ /* 0x000fe20000000000 */
[C---:B------:R-:W-:Y:S01]  /*1560*/  IMAD R11, R27.reuse, R20, R15 ;  /* 0x000000141b0b7224 */ /* 0x040fe200078e020f */
[----:B------:R-:W-:Y:S01]  /*1570*/  IABS R26, R28 ;  /* 0x0000001c001a7213 */ /* 0x000fe20000000000 */
[----:B------:R-:W-:Y:S01]  /*1580*/  @!P1 IMAD.MOV R0, RZ, RZ, -R0 ;  /* 0x000000ffff009224 */ /* 0x000fe200078e0a00 */
[C---:B------:R-:W-:Y:S01]  /*1590*/  ISETP.GT.U32.AND P1, PT, R27.reuse, R10, PT ;  /* 0x0000000a1b00720c */ /* 0x040fe20003f24070 */
[----:B------:R-:W-:Y:S01]  /*15a0*/  @!P5 IMAD.IADD R2, R2, 0x1, -R27 ;  /* 0x000000010202d824 */ /* 0x000fe200078e0a1b */
[----:B------:R-:W-:Y:S01]  /*15b0*/  LOP3.LUT R38, R28, 0x4, RZ, 0xfc, !PT ;  /* 0x000000041c267812 */ /* 0x000fe200078efcff */
[C---:B------:R-:W-:Y:S01]  /*15c0*/  IMAD R12, R27.reuse, R12, R17 ;  /* 0x0000000c1b0c7224 */ /* 0x040fe200078e0211 */
[----:B------:R-:W-:Y:S01]  /*15d0*/  SHF.R.S32.HI R245, RZ, 0x1f, R18 ;  /* 0x0000001ffff57819 */ /* 0x000fe20000011412 */
[----:B------:R-:W-:Y:S01]  /*15e0*/  IMAD.MOV.U32 R17, RZ, RZ, R22 ;  /* 0x000000ffff117224 */ /* 0x000fe200078e0016 */
[----:B------:R-:W-:Y:S01]  /*15f0*/  ISETP.GT.U32.AND P5, PT, R27, R2, PT ;  /* 0x000000021b00720c */ /* 0x000fe20003fa4070 */
[----:B------:R-:W-:Y:S01]  /*1600*/  @!P6 IMAD.IADD R9, R9, 0x1, -R27 ;  /* 0x000000010909e824 */ /* 0x000fe200078e0a1b */
[----:B------:R-:W-:Y:S01]  /*1610*/  SHF.R.S32.HI R157, RZ, 0x1f, R163 ;  /* 0x0000001fff9d7819 */ /* 0x000fe200000114a3 */
[----:B------:R-:W-:Y:S01]  /*1620*/  IMAD.HI.U32 R13, R8, R21, RZ ;  /* 0x00000015080d7227 */ /* 0x000fe200078e00ff */
[----:B------:R-:W-:-:S02]  /*1630*/  SHF.R.S32.HI R155, RZ, 0x1f, R161 ;  /* 0x0000001fff9b7819 */ /* 0x000fc400000114a1 */
[----:B------:R-:W-:Y:S02]  /*1640*/  CS2R R116, SRZ ;  /* 0x0000000000747805 */ /* 0x000fe4000001ff00 */
[C---:B------:R-:W-:Y:S01]  /*1650*/  ISETP.GT.U32.AND P6, PT, R27.reuse, R9, PT ;  /* 0x000000091b00720c */ /* 0x040fe20003fc4070 */
[----:B------:R-:W-:Y:S01]  /*1660*/  @!P3 IMAD.MOV R14, RZ, RZ, -R14 ;  /* 0x000000ffff0eb224 */ /* 0x000fe200078e0a0e */
[C---:B------:R-:W-:Y:S01]  /*1670*/  ISETP.GT.U32.AND P3, PT, R27.reuse, R6, PT ;  /* 0x000000061b00720c */ /* 0x040fe20003f64070 */
[----:B------:R-:W-:Y:S01]  /*1680*/  IMAD.HI.U32 R15, R8, R17, RZ ;  /* 0x00000011080f7227 */ /* 0x000fe200078e00ff */
[----:B------:R-:W-:Y:S02]  /*1690*/  SHF.R.S32.HI R152, RZ, 0x1f, R160 ;  /* 0x0000001fff987819 */ /* 0x000fe400000114a0 */
[----:B------:R-:W-:Y:S02]  /*16a0*/  CS2R R118, SRZ ;  /* 0x0000000000767805 */ /* 0x000fe4000001ff00 */
[----:B------:R-:W-:Y:S01]  /*16b0*/  SHF.R.S32.HI R52, RZ, 0x1f, R158 ;  /* 0x0000001fff347819 */ /* 0x000fe2000001149e */
[----:B------:R-:W-:Y:S01]  /*16c0*/  @!P5 IMAD.IADD R2, R2, 0x1, -R27 ;  /* 0x000000010202d824 */ /* 0x000fe200078e0a1b */
[----:B------:R-:W-:Y:S01]  /*16d0*/  ISETP.GT.U32.AND P5, PT, R27, R11, PT ;  /* 0x0000000b1b00720c */ /* 0x000fe20003fa4070 */
[----:B------:R-:W-:Y:S01]  /*16e0*/  IMAD.MOV R20, RZ, RZ, -R13 ;  /* 0x000000ffff147224 */ /* 0x000fe200078e0a0d */
[----:B------:R-:W-:Y:S01]  /*16f0*/  CS2R R56, SRZ ;  /* 0x0000000000387805 */ /* 0x000fe2000001ff00 */
[----:B------:R-:W-:Y:S01]  /*1700*/  IMAD.MOV R22, RZ, RZ, -R15 ;  /* 0x000000ffff167224 */ /* 0x000fe200078e0a0f */
[----:B------:R-:W-:Y:S01]  /*1710*/  CS2R R58, SRZ ;  /* 0x00000000003a7805 */ /* 0x000fe2000001ff00 */
[----:B------:R-:W-:Y:S01]  /*1720*/  @!P6 IMAD.IADD R9, R9, 0x1, -R27 ;  /* 0x000000010909e824 */ /* 0x000fe200078e0a1b */
[C---:B------:R-:W-:Y:S01]  /*1730*/  ISETP.GT.U32.AND P6, PT, R27.reuse, R12, PT ;  /* 0x0000000c1b00720c */ /* 0x040fe20003fc4070 */
[C---:B------:R-:W-:Y:S01]  /*1740*/  IMAD R13, R27.reuse, R20, R21 ;  /* 0x000000141b0d7224 */ /* 0x040fe200078e0215 */
[----:B------:R-:W-:Y:S01]  /*1750*/  IABS R20, R35 ;  /* 0x0000002300147213 */ /* 0x000fe20000000000 */
[----:B------:R-:W-:Y:S01]  /*1760*/  IMAD.MOV.U32 R21, RZ, RZ, R23 ;  /* 0x000000ffff157224 */ /* 0x000fe200078e0017 */
[----:B------:R-:W-:Y:S01]  /*1770*/  CS2R R60, SRZ ;  /* 0x00000000003c7805 */ /* 0x000fe2000001ff00 */
[C---:B------:R-:W-:Y:S01]  /*1780*/  IMAD R15, R27.reuse, R22, R17 ;  /* 0x000000161b0f7224 */ /* 0x040fe200078e0211 */
[----:B------:R-:W-:Y:S01]  /*1790*/  CS2R R62, SRZ ;  /* 0x00000000003e7805 */ /* 0x000fe2000001ff00 */
[----:B------:R-:W-:Y:S01]  /*17a0*/  @!P1 IMAD.IADD R10, R10, 0x1, -R27 ;  /* 0x000000010a0a9824 */ /* 0x000fe200078e0a1b */
[----:B------:R-:W-:Y:S01]  /*17b0*/  ISETP.GT.U32.AND P1, PT, R27, R13, PT ;  /* 0x0000000d1b00720c */ /* 0x000fe20003f24070 */
[----:B------:R-:W-:Y:S01]  /*17c0*/  IMAD.HI.U32 R17, R8, R21, RZ ;  /* 0x0000001508117227 */ /* 0x000fe200078e00ff */
[----:B------:R-:W-:-:S02]  /*17d0*/  CS2R R64, SRZ ;  /* 0x0000000000407805 */ /* 0x000fc4000001ff00 */
[----:B------:R-:W-:Y:S02]  /*17e0*/  CS2R R66, SRZ ;  /* 0x0000000000427805 */ /* 0x000fe4000001ff00 */
[----:B------:R-:W-:Y:S01]  /*17f0*/  CS2R R68, SRZ ;  /* 0x0000000000447805 */ /* 0x000fe2000001ff00 */
[--C-:B------:R-:W-:Y:S01]  /*1800*/  @!P3 IMAD.IADD R6, R6, 0x1, -R27.reuse ;  /* 0x000000010606b824 */ /* 0x100fe200078e0a1b */
[----:B------:R-:W-:Y:S01]  /*1810*/  ISETP.GT.U32.AND P3, PT, R27, R15, PT ;  /* 0x0000000f1b00720c */ /* 0x000fe20003f64070 */
[----:B------:R-:W-:Y:S01]  /*1820*/  @!P5 IMAD.IADD R11, R11, 0x1, -R27 ;  /* 0x000000010b0bd824 */ /* 0x000fe200078e0a1b */
[----:B------:R-:W-:Y:S01]  /*1830*/  CS2R R70, SRZ ;  /* 0x0000000000467805 */ /* 0x000fe2000001ff00 */
[----:B------:R-:W-:Y:S01]  /*1840*/  IMAD.MOV R22, RZ, RZ, -R17 ;  /* 0x000000ffff167224 */ /* 0x000fe200078e0a11 */
[C---:B------:R-:W-:Y:S01]  /*1850*/  ISETP.GT.U32.AND P5, PT, R27.reuse, R6, PT ;  /* 0x000000061b00720c */ /* 0x040fe20003fa4070 */
[----:B------:R-:W-:Y:S01]  /*1860*/  IMAD.MOV.U32 R23, RZ, RZ, R20 ;  /* 0x000000ffff177224 */ /* 0x000fe200078e0014 */
[----:B------:R-:W-:Y:S01]  /*1870*/  CS2R R72, SRZ ;  /* 0x0000000000487805 */ /* 0x000fe2000001ff00 */
[----:B------:R-:W-:Y:S01]  /*1880*/  @!P4 IMAD.MOV R2, RZ, RZ, -R2 ;  /* 0x000000ffff02c224 */ /* 0x000fe200078e0a02 */
[C---:B------:R-:W-:Y:S01]  /*1890*/  ISETP.GT.U32.AND P4, PT, R27.reuse, R10, PT ;  /* 0x0000000a1b00720c */ /* 0x040fe20003f84070 */
[----:B------:R-:W-:Y:S01]  /*18a0*/  @!P6 IMAD.IADD R12, R12, 0x1, -R27 ;  /* 0x000000010c0ce824 */ /* 0x000fe200078e0a1b */
[C---:B------:R-:W-:Y:S01]  /*18b0*/  ISETP.GT.U32.AND P6, PT, R27.reuse, R11, PT ;  /* 0x0000000b1b00720c */ /* 0x040fe20003fc4070 */
[----:B------:R-:W-:Y:S01]  /*18c0*/  IMAD R17, R27, R22, R21 ;  /* 0x000000161b117224 */ /* 0x000fe200078e0215 */
[----:B------:R-:W-:Y:S01]  /*18d0*/  CS2R R74, SRZ ;  /* 0x00000000004a7805 */ /* 0x000fe2000001ff00 */
[----:B------:R-:W-:Y:S01]  /*18e0*/  IMAD.HI.U32 R20, R8, R23, RZ ;  /* 0x0000001708147227 */ /* 0x000fe200078e00ff */
[----:B------:R-:W-:-:S02]  /*18f0*/  CS2R R76, SRZ ;  /* 0x00000000004c7805 */ /* 0x000fc4000001ff00 */
[----:B------:R-:W-:Y:S02]  /*1900*/  CS2R R78, SRZ ;  /* 0x00000000004e7805 */ /* 0x000fe4000001ff00 */
[----:B------:R-:W-:Y:S01]  /*1910*/  CS2R R80, SRZ ;  /* 0x0000000000507805 */ /* 0x000fe2000001ff00 */
[C---:B------:R-:W-:Y:S01]  /*1920*/  IMAD.HI.U32 R21, R8.reuse, R24, RZ ;  /* 0x0000001808157227 */ /* 0x040fe200078e00ff */
[----:B------:R-:W-:Y:S02]  /*1930*/  CS2R R82, SRZ ;  /* 0x0000000000527805 */ /* 0x000fe4000001ff00 */
[----:B------:R-:W-:Y:S02]  /*1940*/  CS2R R84, SRZ ;  /* 0x0000000000547805 */ /* 0x000fe4000001ff00 */
[----:B------:R-:W-:Y:S01]  /*1950*/  CS2R R86, SRZ ;  /* 0x0000000000567805 */ /* 0x000fe2000001ff00 */
[----:B------:R-:W-:Y:S01]  /*1960*/  IMAD.MOV R20, RZ, RZ, -R20 ;  /* 0x000000ffff147224 */ /* 0x000fe200078e0a14 */
[----:B------:R-:W-:Y:S01]  /*1970*/  SHF.R.S32.HI R16, RZ, 0x5, R16 ;  /* 0x00000005ff107819 */ /* 0x000fe20000011410 */
[----:B------:R-:W-:Y:S01]  /*1980*/  IMAD.MOV R21, RZ, RZ, -R21 ;  /* 0x000000ffff157224 */ /* 0x000fe200078e0a15 */
[----:B------:R-:W-:Y:S01]  /*1990*/  USGXT.U32 UR6, UR5, 0xe ;  /* 0x0000000e0506789a */ /* 0x000fe20008000000 */
[----:B------:R-:W-:Y:S01]  /*19a0*/  @!P1 IMAD.IADD R13, R13, 0x1, -R27 ;  /* 0x000000010d0d9824 */ /* 0x000fe200078e0a1b */
[----:B------:R-:W-:Y:S01]  /*19b0*/  ISETP.GT.U32.AND P1, PT, R27, R12, PT ;  /* 0x0000000c1b00720c */ /* 0x000fe20003f24070 */
[----:B------:R-:W-:Y:S01]  /*19c0*/  IMAD.HI.U32 R22, R8, R25, RZ ;  /* 0x0000001908167227 */ /* 0x000fe200078e00ff */
[----:B------:R-:W-:-:S03]  /*19d0*/  USHF.R.S32.HI UR25, URZ, 0x1f, UR24 ;  /* 0x0000001f3f197899 */ /* 0x000fc60008011418 */
[C---:B------:R-:W-:Y:S02]  /*19e0*/  IMAD R20, R27.reuse, R20, R23 ;  /* 0x000000141b147224 */ /* 0x040fe400078e0217 */
[----:B------:R-:W-:Y:S01]  /*19f0*/  IMAD R21, R27, R21, R24 ;  /* 0x000000151b157224 */ /* 0x000fe200078e0218 */
[----:B------:R-:W-:Y:S01]  /*1a00*/  IABS R24, R38 ;  /* 0x0000002600187213 */ /* 0x000fe20000000000 */
[----:B------:R-:W-:Y:S02]  /*1a10*/  @!P3 IMAD.IADD R15, R15, 0x1, -R27 ;  /* 0x000000010f0fb824 */ /* 0x000fe400078e0a1b */
[----:B------:R-:W-:Y:S01]  /*1a20*/  @!P2 IMAD.MOV R9, RZ, RZ, -R9 ;  /* 0x000000ffff09a224 */ /* 0x000fe200078e0a09 */
[C---:B------:R-:W-:Y:S01]  /*1a30*/  ISETP.GT.U32.AND P2, PT, R27.reuse, R13, PT ;  /* 0x0000000d1b00720c */ /* 0x040fe20003f44070 */
[----:B------:R-:W-:Y:S01]  /*1a40*/  IMAD.MOV R22, RZ, RZ, -R22 ;  /* 0x000000ffff167224 */ /* 0x000fe200078e0a16 */
[----:B------:R-:W-:Y:S01]  /*1a50*/  ISETP.GT.U32.AND P3, PT, R27, R15, PT ;  /* 0x0000000f1b00720c */ /* 0x000fe20003f64070 */
[----:B------:R-:W-:-:S04]  /*1a60*/  IMAD.HI.U32 R23, R8, R26, RZ ;  /* 0x0000001a08177227 */ /* 0x000fc800078e00ff */
[--C-:B------:R-:W-:Y:S01]  /*1a70*/  @!P4 IMAD.IADD R10, R10, 0x1, -R27.reuse ;  /* 0x000000010a0ac824 */ /* 0x100fe200078e0a1b */
[C---:B------:R-:W-:Y:S01]  /*1a80*/  ISETP.GT.U32.AND P4, PT, R27.reuse, R17, PT ;  /* 0x000000111b00720c */ /* 0x040fe20003f84070 */
[--C-:B------:R-:W-:Y:S01]  /*1a90*/  @!P5 IMAD.IADD R6, R6, 0x1, -R27.reuse ;  /* 0x000000010606d824 */ /* 0x100fe200078e0a1b */
[----:B------:R-:W-:Y:S01]  /*1aa0*/  ISETP.GT.U32.AND P5, PT, R27, R20, PT ;  /* 0x000000141b00720c */ /* 0x000fe20003fa4070 */
[----:B------:R-:W-:Y:S01]  /*1ab0*/  @!P6 IMAD.IADD R11, R11, 0x1, -R27 ;  /* 0x000000010b0be824 */ /* 0x000fe200078e0a1b */
[C---:B------:R-:W-:Y:S01]  /*1ac0*/  ISETP.GT.U32.AND P6, PT, R27.reuse, R21, PT ;  /* 0x000000151b00720c */ /* 0x040fe20003fc4070 */
[----:B------:R-:W-:Y:S02]  /*1ad0*/  IMAD R22, R27, R22, R25 ;  /* 0x000000161b167224 */ /* 0x000fe400078e0219 */
[----:B------:R-:W-:Y:S02]  /*1ae0*/  IMAD.MOV R23, RZ, RZ, -R23 ;  /* 0x000000ffff177224 */ /* 0x000fe400078e0a17 */
[----:B------:R-:W-:-:S04]  /*1af0*/  IMAD.HI.U32 R8, R8, R24, RZ ;  /* 0x0000001808087227 */ /* 0x000fc800078e00ff */
[C---:B------:R-:W-:Y:S02]  /*1b00*/  IMAD R23, R27.reuse, R23, R26 ;  /* 0x000000171b177224 */ /* 0x040fe400078e021a */
[----:B------:R-:W-:Y:S02]  /*1b10*/  IMAD.MOV R8, RZ, RZ, -R8 ;  /* 0x000000ffff087224 */ /* 0x000fe400078e0a08 */
[----:B------:R-:W-:Y:S01]  /*1b20*/  @!P1 IMAD.IADD R12, R12, 0x1, -R27 ;  /* 0x000000010c0c9824 */ /* 0x000fe200078e0a1b */
[C---:B------:R-:W-:Y:S01]  /*1b30*/  ISETP.GT.U32.AND P1, PT, R27.reuse, R22, PT ;  /* 0x000000161b00720c */ /* 0x040fe20003f24070 */
[----:B------:R-:W-:Y:S01]  /*1b40*/  IMAD R8, R27, R8, R24 ;  /* 0x000000081b087224 */ /* 0x000fe200078e0218 */
[----:B------:R-:W-:Y:S01]  /*1b50*/  SHF.R.S32.HI R24, RZ, 0x2, R247 ;  /* 0x00000002ff187819 */ /* 0x000fe200000114f7 */
[--C-:B------:R-:W-:Y:S01]  /*1b60*/  @!P2 IMAD.IADD R13, R13, 0x1, -R27.reuse ;  /* 0x000000010d0da824 */ /* 0x100fe200078e0a1b */
[----:B------:R-:W-:Y:S01]  /*1b70*/  ISETP.GT.U32.AND P2, PT, R27, R23, PT ;  /* 0x000000171b00720c */ /* 0x000fe20003f44070 */
[--C-:B------:R-:W-:Y:S01]  /*1b80*/  @!P3 IMAD.IADD R15, R15, 0x1, -R27.reuse ;  /* 0x000000010f0fb824 */ /* 0x100fe200078e0a1b */
[----:B------:R-:W-:Y:S01]  /*1b90*/  ISETP.GE.AND P3, PT, R29, RZ, PT ;  /* 0x000000ff1d00720c */ /* 0x000fe20003f66270 */
[--C-:B------:R-:W-:Y:S01]  /*1ba0*/  @!P4 IMAD.IADD R17, R17, 0x1, -R27.reuse ;  /* 0x000000011111c824 */ /* 0x100fe200078e0a1b */
[----:B------:R-:W-:Y:S01]  /*1bb0*/  ISETP.GT.U32.AND P4, PT, R27, R8, PT ;  /* 0x000000081b00720c */ /* 0x000fe20003f84070 */
[--C-:B------:R-:W-:Y:S01]  /*1bc0*/  @!P5 IMAD.IADD R20, R20, 0x1, -R27.reuse ;  /* 0x000000011414d824 */ /* 0x100fe200078e0a1b */
[----:B------:R-:W-:Y:S01]  /*1bd0*/  ISETP.GE.AND P5, PT, R30, RZ, PT ;  /* 0x000000ff1e00720c */ /* 0x000fe20003fa6270 */
[--C-:B------:R-:W-:Y:S01]  /*1be0*/  @!P6 IMAD.IADD R21, R21, 0x1, -R27.reuse ;  /* 0x000000011515e824 */ /* 0x100fe200078e0a1b */
[----:B------:R-:W-:Y:S01]  /*1bf0*/  ISETP.GE.AND P6, PT, R31, RZ, PT ;  /* 0x000000ff1f00720c */ /* 0x000fe20003fc6270 */
[--C-:B------:R-:W-:Y:S01]  /*1c00*/  @!P1 IMAD.IADD R22, R22, 0x1, -R27.reuse ;  /* 0x0000000116169824 */ /* 0x100fe200078e0a1b */
[----:B------:R-:W-:Y:S01]  /*1c10*/  ISETP.GE.AND P1, PT, R32, RZ, PT ;  /* 0x000000ff2000720c */ /* 0x000fe20003f26270 */
[----:B------:R-:W-:Y:S01]  /*1c20*/  @!P0 IMAD.MOV R10, RZ, RZ, -R10 ;  /* 0x000000ffff0a8224 */ /* 0x000fe200078e0a0a */
[----:B------:R-:W-:Y:S01]  /*1c30*/  ISETP.GT.U32.AND P0, PT, R27, R17, PT ;  /* 0x000000111b00720c */ /* 0x000fe20003f04070 */
[--C-:B------:R-:W-:Y:S01]  /*1c40*/  @!P2 IMAD.IADD R23, R23, 0x1, -R27.reuse ;  /* 0x000000011717a824 */ /* 0x100fe200078e0a1b */
[----:B------:R-:W-:Y:S01]  /*1c50*/  ISETP.GE.AND P2, PT, R33, RZ, PT ;  /* 0x000000ff2100720c */ /* 0x000fe20003f46270 */
[----:B------:R-:W-:Y:S01]  /*1c60*/  @!P3 IMAD.MOV R6, RZ, RZ, -R6 ;  /* 0x000000ffff06b224 */ /* 0x000fe200078e0a06 */
[C---:B------:R-:W-:Y:S01]  /*1c70*/  ISETP.GT.U32.AND P3, PT, R27.reuse, R20, PT ;  /* 0x000000141b00720c */ /* 0x040fe20003f64070 */
[----:B------:R-:W-:Y:S01]  /*1c80*/  @!P4 IMAD.IADD R8, R8, 0x1, -R27 ;  /* 0x000000010808c824 */ /* 0x000fe200078e0a1b */
[C---:B------:R-:W-:Y:S01]  /*1c90*/  ISETP.GT.U32.AND P4, PT, R27.reuse, R21, PT ;  /* 0x000000151b00720c */ /* 0x040fe20003f84070 */
[----:B------:R-:W-:Y:S01]  /*1ca0*/  @!P5 IMAD.MOV R11, RZ, RZ, -R11 ;  /* 0x000000ffff0bd224 */ /* 0x000fe200078e0a0b */
[C---:B------:R-:W-:Y:S01]  /*1cb0*/  ISETP.GT.U32.AND P5, PT, R27.reuse, R22, PT ;  /* 0x000000161b00720c */ /* 0x040fe20003fa4070 */
[----:B------:R-:W-:Y:S01]  /*1cc0*/  @!P6 IMAD.MOV R12, RZ, RZ, -R12 ;  /* 0x000000ffff0ce224 */ /* 0x000fe200078e0a0c */
[C---:B------:R-:W-:Y:S01]  /*1cd0*/  ISETP.GT.U32.AND P6, PT, R27.reuse, R23, PT ;  /* 0x000000171b00720c */ /* 0x040fe20003fc4070 */
[----:B------:R-:W-:Y:S01]  /*1ce0*/  @!P1 IMAD.MOV R13, RZ, RZ, -R13 ;  /* 0x000000ffff0d9224 */ /* 0x000fe200078e0a0d */
[----:B------:R-:W-:Y:S01]  /*1cf0*/  ISETP.GT.U32.AND P1, PT, R27, R8, PT ;  /* 0x000000081b00720c */ /* 0x000fe20003f24070 */
[----:B------:R-:W-:Y:S01]  /*1d00*/  @!P0 IMAD.IADD R17, R17, 0x1, -R27 ;  /* 0x0000000111118824 */ /* 0x000fe200078e0a1b */
[----:B------:R-:W-:Y:S01]  /*1d10*/  ISETP.GE.AND P0, PT, R34, RZ, PT ;  /* 0x000000ff2200720c */ /* 0x000fe20003f06270 */
[----:B------:R-:W-:Y:S01]  /*1d20*/  @!P2 IMAD.MOV R15, RZ, RZ, -R15 ;  /* 0x000000ffff0fa224 */ /* 0x000fe200078e0a0f */
[----:B------:R-:W-:Y:S01]  /*1d30*/  ISETP.GE.AND P2, PT, R28, RZ, PT ;  /* 0x000000ff1c00720c */ /* 0x000fe20003f46270 */
[--C-:B------:R-:W-:Y:S01]  /*1d40*/  @!P3 IMAD.IADD R20, R20, 0x1, -R27.reuse ;  /* 0x000000011414b824 */ /* 0x100fe200078e0a1b */
[----:B------:R-:W-:Y:S01]  /*1d50*/  ISETP.GE.AND P3, PT, R35, RZ, PT ;  /* 0x000000ff2300720c */ /* 0x000fe20003f66270 */
[--C-:B------:R-:W-:Y:S01]  /*1d60*/  @!P4 IMAD.IADD R21, R21, 0x1, -R27.reuse ;  /* 0x000000011515c824 */ /* 0x100fe200078e0a1b */
[----:B------:R-:W-:Y:S01]  /*1d70*/  ISETP.GE.AND P4, PT, R36, RZ, PT ;  /* 0x000000ff2400720c */ /* 0x000fe20003f86270 */
[--C-:B------:R-:W-:Y:S01]  /*1d80*/  @!P5 IMAD.IADD R22, R22, 0x1, -R27.reuse ;  /* 0x000000011616d824 */ /* 0x100fe200078e0a1b */
[----:B------:R-:W-:Y:S01]  /*1d90*/  ISETP.GE.AND P5, PT, R37, RZ, PT ;  /* 0x000000ff2500720c */ /* 0x000fe20003fa6270 */
[--C-:B------:R-:W-:Y:S01]  /*1da0*/  @!P6 IMAD.IADD R23, R23, 0x1, -R27.reuse ;  /* 0x000000011717e824 */ /* 0x100fe200078e0a1b */
[----:B------:R-:W-:Y:S01]  /*1db0*/  ISETP.GE.AND P6, PT, R38, RZ, PT ;  /* 0x000000ff2600720c */ /* 0x000fe20003fc6270 */
[----:B------:R-:W-:Y:S01]  /*1dc0*/  @!P1 IMAD.IADD R8, R8, 0x1, -R27 ;  /* 0x0000000108089824 */ /* 0x000fe200078e0a1b */
[----:B------:R-:W-:Y:S01]  /*1dd0*/  ISETP.NE.AND P1, PT, R7, RZ, PT ;  /* 0x000000ff0700720c */ /* 0x000fe20003f25270 */
[----:B------:R-:W-:Y:S01]  /*1de0*/  @!P0 IMAD.MOV R17, RZ, RZ, -R17 ;  /* 0x000000ffff118224 */ /* 0x000fe200078e0a11 */
[----:B------:R-:W-:Y:S01]  /*1df0*/  LOP3.LUT R7, RZ, R7, RZ, 0x33, !PT ;  /* 0x00000007ff077212 */ /* 0x000fe200078e33ff */
[----:B------:R-:W-:Y:S01]  /*1e00*/  @!P2 IMAD.MOV R23, RZ, RZ, -R23 ;  /* 0x000000ffff17a224 */ /* 0x000fe200078e0a17 */
[----:B------:R-:W-:Y:S01]  /*1e10*/  SGXT R24, R24, 0x1 ;  /* 0x000000011818781a */ /* 0x000fe20000000200 */
[----:B------:R-:W-:Y:S01]  /*1e20*/  @!P3 IMAD.MOV R20, RZ, RZ, -R20 ;  /* 0x000000ffff14b224 */ /* 0x000fe200078e0a14 */
[C---:B------:R-:W-:Y:S01]  /*1e30*/  SEL R0, R7.reuse, R0, !P1 ;  /* 0x0000000007007207 */ /* 0x040fe20004800000 */
[----:B------:R-:W-:Y:S01]  /*1e40*/  @!P4 IMAD.MOV R21, RZ, RZ, -R21 ;  /* 0x000000ffff15c224 */ /* 0x000fe200078e0a15 */
[C---:B------:R-:W-:Y:S01]  /*1e50*/  SEL R2, R7.reuse, R2, !P1 ;  /* 0x0000000207027207 */ /* 0x040fe20004800000 */
[----:B------:R-:W-:Y:S01]  /*1e60*/  @!P5 IMAD.MOV R22, RZ, RZ, -R22 ;  /* 0x000000ffff16d224 */ /* 0x000fe200078e0a16 */
[C---:B------:R-:W-:Y:S01]  /*1e70*/  SEL R9, R7.reuse, R9, !P1 ;  /* 0x0000000907097207 */ /* 0x040fe20004800000 */
[----:B------:R-:W-:Y:S01]  /*1e80*/  @!P6 IMAD.MOV R8, RZ, RZ, -R8 ;  /* 0x000000ffff08e224 */ /* 0x000fe200078e0a08 */
[C---:B------:R-:W-:Y:S01]  /*1e90*/  SEL R11, R7.reuse, R11, !P1 ;  /* 0x0000000b070b7207 */ /* 0x040fe20004800000 */
[----:B------:R-:W-:Y:S01]  /*1ea0*/  IMAD R0, R0, UR4, RZ ;  /* 0x0000000400007c24 */ /* 0x000fe2000f8e02ff */
[C---:B------:R-:W-:Y:S01]  /*1eb0*/  SEL R13, R7.reuse, R13, !P1 ;  /* 0x0000000d070d7207 */ /* 0x040fe20004800000 */
[----:B------:R-:W-:Y:S01]  /*1ec0*/  IMAD R2, R2, UR4, RZ ;  /* 0x0000000402027c24 */ /* 0x000fe2000f8e02ff */
[----:B------:R-:W-:Y:S01]  /*1ed0*/  SEL R10, R7, R10, !P1 ;  /* 0x0000000a070a7207 */ /* 0x000fe20004800000 */
[----:B------:R-:W-:Y:S01]  /*1ee0*/  IMAD R223, R11, UR4, RZ ;  /* 0x000000040bdf7c24 */ /* 0x000fe2000f8e02ff */
[----:B------:R-:W-:Y:S01]  /*1ef0*/  SEL R6, R7, R6, !P1 ;  /* 0x0000000607067207 */ /* 0x000fe20004800000 */
[----:B------:R-:W-:Y:S01]  /*1f00*/  IMAD R227, R13, UR4, RZ ;  /* 0x000000040de37c24 */ /* 0x000fe2000f8e02ff */
[----:B------:R-:W-:Y:S01]  /*1f10*/  SEL R12, R7, R12, !P1 ;  /* 0x0000000c070c7207 */ /* 0x000fe20004800000 */
[----:B------:R-:W-:Y:S01]  /*1f20*/  IMAD R19, R19, UR10, RZ ;  /* 0x0000000a13137c24 */ /* 0x000fe2000f8e02ff */
[C---:B------:R-:W-:Y:S01]  /*1f30*/  SEL R14, R7.reuse, R14, !P1 ;  /* 0x0000000e070e7207 */ /* 0x040fe20004800000 */
[----:B------:R-:W-:Y:S01]  /*1f40*/  IMAD R221, R6, UR4, RZ ;  /* 0x0000000406dd7c24 */ /* 0x000fe2000f8e02ff */
        /* <DEDUP_REMOVED lines=8> */
[C---:B------:R-:W-:Y:S01]  /*1fd0*/  SEL R22, R7.reuse, R22, !P1 ;  /* 0x0000001607167207 */ /* 0x040fe20004800000 */
[----:B------:R-:W-:Y:S01]  /*1fe0*/  IMAD R20, R20, UR4, RZ ;  /* 0x0000000414147c24 */ /* 0x000fe2000f8e02ff */
[----:B------:R-:W-:Y:S01]  /*1ff0*/  SEL R8, R7, R8, !P1 ;  /* 0x0000000807087207 */ /* 0x000fe20004800000 */
[----:B------:R-:W-:Y:S01]  /*2000*/  IMAD R21, R21, UR4, RZ ;  /* 0x0000000415157c24 */ /* 0x000fe2000f8e02ff */
[----:B------:R-:W-:Y:S01]  /*2010*/  SEL R7, R7, R23, !P1 ;  /* 0x0000001707077207 */ /* 0x000fe20004800000 */
[----:B------:R-:W-:Y:S01]  /*2020*/  IMAD R23, R9, UR4, RZ ;  /* 0x0000000409177c24 */ /* 0x000fe2000f8e02ff */
[----:B------:R-:W-:Y:S01]  /*2030*/  LOP3.LUT R25, R24, 0x90, RZ, 0xc0, !PT ;  /* 0x0000009018197812 */ /* 0x000fe200078ec0ff */
[----:B------:R-:W-:Y:S01]  /*2040*/  IMAD R24, R10, UR4, RZ ;  /* 0x000000040a187c24 */ /* 0x000fe2000f8e02ff */
[----:B------:R-:W-:Y:S01]  /*2050*/  SHF.R.S32.HI R9, RZ, 0x1f, R0 ;  /* 0x0000001fff097819 */ /* 0x000fe20000011400 */
[----:B------:R-:W-:Y:S01]  /*2060*/  IMAD R241, R8, UR4, RZ ;  /* 0x0000000408f17c24 */ /* 0x000fe2000f8e02ff */
[----:B------:R-:W-:Y:S01]  /*2070*/  IADD3 R0, P2, R0, UR8, RZ ;  /* 0x0000000800007c10 */ /* 0x000fe2000ff5e0ff */
[----:B------:R-:W-:Y:S01]  /*2080*/  IMAD R243, R7, UR4, RZ ;  /* 0x0000000407f37c24 */ /* 0x000fe2000f8e02ff */
[----:B------:R-:W-:Y:S01]  /*2090*/  SHF.R.S32.HI R10, RZ, 0x1f, R2 ;  /* 0x0000001fff0a7819 */ /* 0x000fe20000011402 */
[----:B------:R-:W-:Y:S01]  /*20a0*/  IMAD R22, R22, UR4, RZ ;  /* 0x0000000416167c24 */ /* 0x000fe2000f8e02ff */
[----:B------:R-:W-:Y:S01]  /*20b0*/  IADD3 R6, P1, R2, UR8, RZ ;  /* 0x0000000802067c10 */ /* 0x000fe2000ff3e0ff */
[C---:B------:R-:W-:Y:S01]  /*20c0*/  IMAD R156, R252.reuse, 0xe, RZ ;  /* 0x0000000efc9c7824 */ /* 0x040fe200078e02ff */
[----:B------:R-:W-:Y:S01]  /*20d0*/  SHF.R.S32.HI R222, RZ, 0x1f, R223 ;  /* 0x0000001fffde7819 */ /* 0x000fe200000114df */
[C---:B------:R-:W-:Y:S01]  /*20e0*/  IMAD R153, R252.reuse, 0xd, RZ ;  /* 0x0000000dfc997824 */ /* 0x040fe200078e02ff */
[----:B------:R-:W-:Y:S01]  /*20f0*/  IADD3 R223, P5, R223, UR8, RZ ;  /* 0x00000008dfdf7c10 */ /* 0x000fe2000ffbe0ff */
[C---:B------:R-:W-:Y:S01]  /*2100*/  IMAD R53, R252.reuse, 0xc, RZ ;  /* 0x0000000cfc357824 */ /* 0x040fe200078e02ff */
[----:B------:R-:W-:Y:S01]  /*2110*/  SHF.R.S32.HI R226, RZ, 0x1f, R227 ;  /* 0x0000001fffe27819 */ /* 0x000fe200000114e3 */
[C---:B------:R-:W-:Y:S01]  /*2120*/  IMAD R49, R252.reuse, 0xb, RZ ;  /* 0x0000000bfc317824 */ /* 0x040fe200078e02ff */
[----:B------:R-:W-:Y:S01]  /*2130*/  IADD3.X R9, R9, UR9, RZ, P2, !PT ;  /* 0x0000000909097c10 */ /* 0x000fe200097fe4ff */
[C---:B------:R-:W-:Y:S01]  /*2140*/  IMAD R45, R252.reuse, 0xa, RZ ;  /* 0x0000000afc2d7824 */ /* 0x040fe200078e02ff */
[----:B------:R-:W-:Y:S01]  /*2150*/  IADD3 R227, P2, R227, UR8, RZ ;  /* 0x00000008e3e37c10 */ /* 0x000fe2000ff5e0ff */
[----:B------:R-:W-:Y:S01]  /*2160*/  IMAD R41, R252, 0x9, RZ ;  /* 0x00000009fc297824 */ /* 0x000fe200078e02ff */
[----:B------:R-:W-:Y:S01]  /*2170*/  IADD3.X R10, R10, UR9, RZ, P1, !PT ;  /* 0x000000090a0a7c10 */ /* 0x000fe20008ffe4ff */
[C---:B------:R-:W-:Y:S01]  /*2180*/  IMAD.SHL.U32 R42, R252.reuse, 0x4, RZ ;  /* 0x00000004fc2a7824 */ /* 0x040fe200078e00ff */
[----:B------:R-:W-:Y:S01]  /*2190*/  SHF.R.S32.HI R228, RZ, 0x1f, R14 ;  /* 0x0000001fffe47819 */ /* 0x000fe2000001140e */
[----:B------:R-:W-:Y:S01]  /*21a0*/  IMAD R46, R252, 0x3, RZ ;  /* 0x00000003fc2e7824 */ /* 0x000fe200078e02ff */
[----:B------:R-:W-:Y:S01]  /*21b0*/  IADD3 R229, P1, R14, UR8, RZ ;  /* 0x000000080ee57c10 */ /* 0x000fe2000ff3e0ff */
[C---:B------:R-:W-:Y:S01]  /*21c0*/  IMAD R14, R252.reuse, 0x7, RZ ;  /* 0x00000007fc0e7824 */ /* 0x040fe200078e02ff */
[----:B------:R-:W-:Y:S01]  /*21d0*/  SHF.R.S32.HI R11, RZ, 0x1f, R23 ;  /* 0x0000001fff0b7819 */ /* 0x000fe20000011417 */
[C---:B------:R-:W-:Y:S01]  /*21e0*/  IMAD.SHL.U32 R50, R252.reuse, 0x2, RZ ;  /* 0x00000002fc327824 */ /* 0x040fe200078e00ff */
[----:B------:R-:W-:Y:S01]  /*21f0*/  IADD3 R7, P0, R23, UR8, RZ ;  /* 0x0000000817077c10 */ /* 0x000fe2000ff1e0ff */
[----:B------:R-:W-:Y:S01]  /*2200*/  IMAD R23, R252, 0x5, RZ ;  /* 0x00000005fc177824 */ /* 0x000fe200078e02ff */
[----:B------:R-:W-:Y:S01]  /*2210*/  SHF.R.S32.HI R12, RZ, 0x1f, R24 ;  /* 0x0000001fff0c7819 */ /* 0x000fe20000011418 */
[----:B------:R-:W-:Y:S01]  /*2220*/  UMOV UR4, URZ ;  /* 0x0000003f00047c82 */ /* 0x000fe20008000000 */
[----:B------:R-:W-:-:S02]  /*2230*/  IADD3 R8, P4, R24, UR8, RZ ;  /* 0x0000000818087c10 */ /* 0x000fc4000ff9e0ff */
[----:B------:R-:W-:Y:S02]  /*2240*/  CS2R R26, SRZ ;  /* 0x00000000001a7805 */ /* 0x000fe4000001ff00 */
[----:B------:R-:W-:Y:S02]  /*2250*/  IADD3.X R222, R222, UR9, RZ, P5, !PT ;  /* 0x00000009dede7c10 */ /* 0x000fe4000affe4ff */
[----:B------:R-:W-:Y:S02]  /*2260*/  CS2R R28, SRZ ;  /* 0x00000000001c7805 */ /* 0x000fe4000001ff00 */
[----:B------:R-:W-:Y:S02]  /*2270*/  SHF.R.S32.HI R236, RZ, 0x1f, R21 ;  /* 0x0000001fffec7819 */ /* 0x000fe40000011415 */
[----:B------:R-:W-:Y:S02]  /*2280*/  CS2R R30, SRZ ;  /* 0x00000000001e7805 */ /* 0x000fe4000001ff00 */
[----:B------:R-:W-:-:S02]  /*2290*/  IADD3 R237, P5, R21, UR8, RZ ;  /* 0x0000000815ed7c10 */ /* 0x000fc4000ffbe0ff */
[----:B------:R-:W-:Y:S02]  /*22a0*/  CS2R R32, SRZ ;  /* 0x0000000000207805 */ /* 0x000fe4000001ff00 */
[----:B------:R-:W-:Y:S02]  /*22b0*/  SHF.R.S32.HI R240, RZ, 0x1f, R241 ;  /* 0x0000001ffff07819 */ /* 0x000fe400000114f1 */
[----:B------:R-:W-:Y:S02]  /*22c0*/  CS2R R34, SRZ ;  /* 0x0000000000227805 */ /* 0x000fe4000001ff00 */
[----:B------:R-:W-:Y:S02]  /*22d0*/  IADD3.X R226, R226, UR9, RZ, P2, !PT ;  /* 0x00000009e2e27c10 */ /* 0x000fe400097fe4ff */
[----:B------:R-:W-:Y:S02]  /*22e0*/  CS2R R36, SRZ ;  /* 0x0000000000247805 */ /* 0x000fe4000001ff00 */
[----:B------:R-:W-:-:S02]  /*22f0*/  IADD3 R241, P2, R241, UR8, RZ ;  /* 0x00000008f1f17c10 */ /* 0x000fc4000ff5e0ff */
[----:B------:R-:W-:Y:S02]  /*2300*/  SHF.R.S32.HI R242, RZ, 0x1f, R243 ;  /* 0x0000001ffff27819 */ /* 0x000fe400000114f3 */
[----:B------:R-:W-:Y:S02]  /*2310*/  IADD3.X R228, R228, UR9, RZ, P1, !PT ;  /* 0x00000009e4e47c10 */ /* 0x000fe40008ffe4ff */
[----:B------:R-:W-:Y:S02]  /*2320*/  SHF.R.S32.HI R224, RZ, 0x1f, R225 ;  /* 0x0000001fffe07819 */ /* 0x000fe400000114e1 */
[----:B------:R-:W-:Y:S02]  /*2330*/  IADD3.X R11, R11, UR9, RZ, P0, !PT ;  /* 0x000000090b0b7c10 */ /* 0x000fe400087fe4ff */
[----:B------:R-:W-:Y:S02]  /*2340*/  IADD3 R243, P1, R243, UR8, RZ ;  /* 0x00000008f3f37c10 */ /* 0x000fe4000ff3e0ff */
[----:B------:R-:W-:-:S02]  /*2350*/  SHF.R.S32.HI R13, RZ, 0x1f, R221 ;  /* 0x0000001fff0d7819 */ /* 0x000fc400000114dd */
[----:B------:R-:W-:Y:S02]  /*2360*/  IADD3 R225, P3, R225, UR8, RZ ;  /* 0x00000008e1e17c10 */ /* 0x000fe4000ff7e0ff */
[----:B------:R-:W-:Y:S02]  /*2370*/  SHF.R.S32.HI R230, RZ, 0x1f, R15 ;  /* 0x0000001fffe67819 */ /* 0x000fe4000001140f */
[----:B------:R-:W-:Y:S02]  /*2380*/  IADD3 R231, P0, R15, UR8, RZ ;  /* 0x000000080fe77c10 */ /* 0x000fe4000ff1e0ff */
[----:B------:R-:W-:Y:S01]  /*2390*/  IADD3.X R12, R12, UR9, RZ, P4, !PT ;  /* 0x000000090c0c7c10 */ /* 0x000fe2000a7fe4ff */
[----:B------:R-:W0:Y:S01]  /*23a0*/  LDC R15, c[0x0][0x214] ;  /* 0x00008500ff0f7b82 */ /* 0x000e220000000800 */
[----:B------:R-:W-:Y:S02]  /*23b0*/  IADD3 R221, P6, R221, UR8, RZ ;  /* 0x00000008dddd7c10 */ /* 0x000fe4000ffde0ff */
[----:B------:R-:W-:-:S02]  /*23c0*/  SHF.R.S32.HI R232, RZ, 0x1f, R17 ;  /* 0x0000001fffe87819 */ /* 0x000fc40000011411 */
[----:B------:R-:W-:Y:S01]  /*23d0*/  IADD3 R233, P4, R17, UR8, RZ ;  /* 0x0000000811e97c10 */ /* 0x000fe2000ff9e0ff */
[----:B------:R-:W-:Y:S01]  /*23e0*/  IMAD R17, R252, 0x6, RZ ;  /* 0x00000006fc117824 */ /* 0x000fe200078e02ff */
[----:B------:R-:W-:Y:S02]  /*23f0*/  IADD3.X R236, R236, UR9, RZ, P5, !PT ;  /* 0x00000009ecec7c10 */ /* 0x000fe4000affe4ff */
[----:B------:R-:W-:Y:S02]  /*2400*/  IADD3.X R240, R240, UR9, RZ, P2, !PT ;  /* 0x00000009f0f07c10 */ /* 0x000fe400097fe4ff */
[----:B------:R-:W-:Y:S02]  /*2410*/  IADD3 R190, P5, R18, R173, RZ ;  /* 0x000000ad12be7210 */ /* 0x000fe40007fbe0ff */
[----:B------:R-:W-:Y:S02]  /*2420*/  IADD3.X R242, R242, UR9, RZ, P1, !PT ;  /* 0x00000009f2f27c10 */ /* 0x000fe40008ffe4ff */
[----:B------:R-:W-:Y:S01]  /*2430*/  IADD3 R189, P2, R173, R19, RZ ;  /* 0x00000013adbd7210 */ /* 0x000fe20007f5e0ff */
[----:B------:R-:W-:Y:S01]  /*2440*/  STL [R1+0x1e4], R190 ;  /* 0x0001e4be01007387 */ /* 0x000fe20000100800 */
[----:B------:R-:W-:-:S02]  /*2450*/  IADD3.X R224, R224, UR9, RZ, P3, !PT ;  /* 0x00000009e0e07c10 */ /* 0x000fc40009ffe4ff */
[----:B------:R-:W-:Y:S01]  /*2460*/  IADD3.X R230, R230, UR9, RZ, P0, !PT ;  /* 0x00000009e6e67c10 */ /* 0x000fe200087fe4ff */
[----:B------:R-:W-:Y:S01]  /*2470*/  STL [R1+0x1dc], R189 ;  /* 0x0001dcbd01007387 */ /* 0x000fe20000100800 */
[----:B------:R-:W-:Y:S02]  /*2480*/  IADD3 R188, P1, R18, R174, RZ ;  /* 0x000000ae12bc7210 */ /* 0x000fe40007f3e0ff */
[----:B------:R-:W-:Y:S02]  /*2490*/  IADD3.X R13, R13, UR9, RZ, P6, !PT ;  /* 0x000000090d0d7c10 */ /* 0x000fe4000b7fe4ff */
[----:B------:R-:W-:Y:S01]  /*24a0*/  SHF.R.S32.HI R238, RZ, 0x1f, R22 ;  /* 0x0000001fffee7819 */ /* 0x000fe20000011416 */
[----:B------:R-:W-:Y:S01]  /*24b0*/  STL [R1+0x1d4], R188 ;  /* 0x0001d4bc01007387 */ /* 0x000fe20000100800 */
[----:B------:R-:W-:Y:S01]  /*24c0*/  IADD3 R239, P3, R22, UR8, RZ ;  /* 0x0000000816ef7c10 */ /* 0x000fe2000ff7e0ff */
[----:B------:R-:W-:Y:S01]  /*24d0*/  IMAD.SHL.U32 R22, R252, 0x8, RZ ;  /* 0x00000008fc167824 */ /* 0x000fe200078e00ff */
[----:B------:R-:W-:-:S02]  /*24e0*/  IADD3.X R232, R232, UR9, RZ, P4, !PT ;  /* 0x00000009e8e87c10 */ /* 0x000fc4000a7fe4ff */
[C---:B------:R-:W-:Y:S02]  /*24f0*/  IADD3 R173, P0, R19.reuse, R174, RZ ;  /* 0x000000ae13ad7210 */ /* 0x040fe40007f1e0ff */
[----:B------:R-:W-:Y:S02]  /*2500*/  SHF.R.S32.HI R234, RZ, 0x1f, R20 ;  /* 0x0000001fffea7819 */ /* 0x000fe40000011414 */
[----:B------:R-:W-:Y:S01]  /*2510*/  IADD3 R235, P6, R20, UR8, RZ ;  /* 0x0000000814eb7c10 */ /* 0x000fe2000ffde0ff */
[----:B------:R1:W-:Y:S01]  /*2520*/  STL [R1+0x1cc], R173 ;  /* 0x0001ccad01007387 */ /* 0x0003e20000100800 */
[-C--:B------:R-:W-:Y:S01]  /*2530*/  IADD3 R174, P4, R18, R175.reuse, RZ ;  /* 0x000000af12ae7210 */ /* 0x080fe20007f9e0ff */
[----:B------:R-:W-:Y:S01]  /*2540*/  UIADD3 UR8, UP0, UR13, 0x80, URZ ;  /* 0x000000800d087890 */ /* 0x000fe2000ff1e03f */
[----:B------:R-:W-:Y:S02]  /*2550*/  IADD3.X R238, R238, UR9, RZ, P3, !PT ;  /* 0x00000009eeee7c10 */ /* 0x000fe40009ffe4ff */
[----:B------:R-:W-:Y:S01]  /*2560*/  IADD3.X R234, R234, UR9, RZ, P6, !PT ;  /* 0x00000009eaea7c10 */ /* 0x000fe2000b7fe4ff */
[----:B------:R2:W-:Y:S01]  /*2570*/  STL [R1+0x1c4], R174 ;  /* 0x0001c4ae01007387 */ /* 0x0005e20000100800 */
[----:B------:R-:W-:Y:S01]  /*2580*/  IADD3 R175, P3, R19, R175, RZ ;  /* 0x000000af13af7210 */ /* 0x000fe20007f7e0ff */
[----:B------:R-:W-:Y:S01]  /*2590*/  UIADD3.X UR9, UR4, -0x3ffffff0, URZ, UP0, !UPT ;  /* 0xc000001004097890 */ /* 0x000fe200087fe43f */
[----:B------:R-:W-:-:S02]  /*25a0*/  SHF.R.S32.HI R244, RZ, 0x1f, R19 ;  /* 0x0000001ffff47819 */ /* 0x000fc40000011413 */
[-C--:B-1----:R-:W-:Y:S01]  /*25b0*/  IADD3 R173, P6, R18, R176.reuse, RZ ;  /* 0x000000b012ad7210 */ /* 0x082fe20007fde0ff */
[----:B------:R1:W-:Y:S01]  /*25c0*/  STL [R1+0x1bc], R175 ;  /* 0x0001bcaf01007387 */ /* 0x0003e20000100800 */
[----:B------:R-:W-:Y:S01]  /*25d0*/  SHF.R.S32.HI R48, RZ, 0x1f, R156 ;  /* 0x0000001fff307819 */ /* 0x000fe2000001149c */
[----:B------:R-:W-:Y:S01]  /*25e0*/  UIADD3.64 UR16, UR8, 0x80, URZ ;  /* 0x0000008008107897 */ /* 0x000fe2000fffe03f */
[----:B------:R-:W-:Y:S01]  /*25f0*/  SHF.R.S32.HI R44, RZ, 0x1f, R153 ;  /* 0x0000001fff2c7819 */ /* 0x000fe20000011499 */
[----:B--2---:R-:W-:Y:S01]  /*2600*/  IMAD.X R174, R245, 0x1, R182, P5 ;  /* 0x00000001f5ae7824 */ /* 0x004fe200028e06b6 */
[----:B------:R2:W-:Y:S01]  /*2610*/  STL [R1+0x1b4], R173 ;  /* 0x0001b4ad01007387 */ /* 0x0005e20000100800 */
[----:B------:R-:W-:Y:S01]  /*2620*/  SHF.R.S32.HI R40, RZ, 0x1f, R53 ;  /* 0x0000001fff287819 */ /* 0x000fe20000011435 */
[----:B------:R-:W-:Y:S01]  /*2630*/  UIADD3.64 UR20, UR8, 0x100, URZ ;  /* 0x0000010008147897 */ /* 0x000fe2000fffe03f */
[----:B------:R-:W-:Y:S01]  /*2640*/  SHF.R.S32.HI R21, RZ, 0x1f, R49 ;  /* 0x0000001fff157819 */ /* 0x000fe20000011431 */
[----:B------:R3:W-:Y:S01]  /*2650*/  STL [R1+0x1e0], R174 ;  /* 0x0001e0ae01007387 */ /* 0x0007e20000100800 */
[----:B-1----:R-:W-:-:S02]  /*2660*/  IADD3 R175, P5, R19, R176, RZ ;  /* 0x000000b013af7210 */ /* 0x002fc40007fbe0ff */
[----:B------:R-:W-:Y:S02]  /*2670*/  SHF.R.S32.HI R39, RZ, 0x1f, R22 ;  /* 0x0000001fff277819 */ /* 0x000fe40000011416 */
[----:B------:R-:W-:Y:S01]  /*2680*/  SHF.R.S32.HI R2, RZ, 0x1f, R45 ;  /* 0x0000001fff027819 */ /* 0x000fe2000001142d */
[----:B--2---:R-:W-:Y:S01]  /*2690*/  IMAD.X R173, R182, 0x1, R244, P2 ;  /* 0x00000001b6ad7824 */ /* 0x004fe200010e06f4 */
[----:B------:R1:W-:Y:S01]  /*26a0*/  STL [R1+0x1ac], R175 ;  /* 0x0001acaf01007387 */ /* 0x0003e20000100800 */
[----:B------:R-:W-:Y:S02]  /*26b0*/  SHF.R.S32.HI R43, RZ, 0x1f, R14 ;  /* 0x0000001fff2b7819 */ /* 0x000fe4000001140e */
[----:B---3--:R-:W-:Y:S01]  /*26c0*/  IADD3 R174, P2, R18, R177, RZ ;  /* 0x000000b112ae7210 */ /* 0x008fe20007f5e0ff */
[----:B------:R2:W-:Y:S01]  /*26d0*/  STL [R1+0x1d8], R173 ;  /* 0x0001d8ad01007387 */ /* 0x0005e20000100800 */
[----:B------:R-:W-:Y:S02]  /*26e0*/  SHF.R.S32.HI R20, RZ, 0x1f, R41 ;  /* 0x0000001fff147819 */ /* 0x000fe40000011429 */
[----:B------:R-:W-:Y:S01]  /*26f0*/  SHF.R.S32.HI R47, RZ, 0x1f, R17 ;  /* 0x0000001fff2f7819 */ /* 0x000fe20000011411 */
[----:B------:R3:W-:Y:S01]  /*2700*/  STL [R1+0x1a4], R174 ;  /* 0x0001a4ae01007387 */ /* 0x0007e20000100800 */
[----:B------:R-:W-:Y:S01]  /*2710*/  SHF.R.S32.HI R51, RZ, 0x1f, R23 ;  /* 0x0000001fff337819 */ /* 0x000fe20000011417 */
[----:B-1----:R-:W-:Y:S01]  /*2720*/  IMAD.X R175, R245, 0x1, R183, P1 ;  /* 0x00000001f5af7824 */ /* 0x002fe200008e06b7 */
[----:B------:R-:W-:-:S02]  /*2730*/  SHF.R.S32.HI R54, RZ, 0x1f, R42 ;  /* 0x0000001fff367819 */ /* 0x000fc4000001142a */
[----:B------:R-:W-:Y:S02]  /*2740*/  SHF.R.S32.HI R55, RZ, 0x1f, R46 ;  /* 0x0000001fff377819 */ /* 0x000fe4000001142e */
[----:B--2---:R-:W-:Y:S01]  /*2750*/  IADD3 R173, P1, R19, R177, RZ ;  /* 0x000000b113ad7210 */ /* 0x004fe20007f3e0ff */
[----:B------:R1:W-:Y:S01]  /*2760*/  STL [R1+0x1d0], R175 ;  /* 0x0001d0af01007387 */ /* 0x0003e20000100800 */
[----:B------:R-:W-:Y:S01]  /*2770*/  SHF.R.S32.HI R154, RZ, 0x1f, R50 ;  /* 0x0000001fff9a7819 */ /* 0x000fe20000011432 */
[----:B---3--:R-:W-:Y:S01]  /*2780*/  IMAD.X R174, R244, 0x1, R183, P0 ;  /* 0x00000001f4ae7824 */ /* 0x008fe200000e06b7 */
[----:B------:R-:W-:Y:S01]  /*2790*/  LOP3.LUT R247, R247, 0x1f, RZ, 0xc0, !PT ;  /* 0x0000001ff7f77812 */ /* 0x000fe200078ec0ff */
[----:B------:R2:W-:Y:S01]  /*27a0*/  STL [R1+0x19c], R173 ;  /* 0x00019cad01007387 */ /* 0x0005e20000100800 */
[----:B------:R-:W-:Y:S02]  /*27b0*/  LOP3.LUT R246, R25, 0xf60, R246, 0xf8, !PT ;  /* 0x00000f6019f67812 */ /* 0x000fe400078ef8f6 */
[----:B------:R-:W-:Y:S01]  /*27c0*/  CS2R R24, SRZ ;  /* 0x0000000000187805 */ /* 0x000fe2000001ff00 */
[----:B------:R3:W-:Y:S01]  /*27d0*/  STL [R1+0x1c8], R174 ;  /* 0x0001c8ae01007387 */ /* 0x0007e20000100800 */
[----:B-1----:R-:W-:Y:S01]  /*27e0*/  IADD3 R175, P0, R18, R178, RZ ;  /* 0x000000b212af7210 */ /* 0x002fe20007f1e0ff */
[----:B--2---:R-:W-:-:S04]  /*27f0*/  IMAD.X R173, R245, 0x1, R184, P4 ;  /* 0x00000001f5ad7824 */ /* 0x004fc800020e06b8 */
[----:B------:R1:W-:Y:S01]  /*2800*/  STL [R1+0x194], R175 ;  /* 0x000194af01007387 */ /* 0x0003e20000100800 */
[----:B---3--:R-:W-:-:S03]  /*2810*/  IADD3 R174, P4, R19, R178, RZ ;  /* 0x000000b213ae7210 */ /* 0x008fc60007f9e0ff */
[----:B------:R2:W-:Y:S04]  /*2820*/  STL [R1+0x1c0], R173 ;  /* 0x0001c0ad01007387 */ /* 0x0005e80000100800 */
[----:B------:R3:W-:Y:S01]  /*2830*/  STL [R1+0x18c], R174 ;  /* 0x00018cae01007387 */ /* 0x0007e20000100800 */
[----:B-1----:R-:W-:Y:S01]  /*2840*/  IMAD.X R175, R244, 0x1, R184, P3 ;  /* 0x00000001f4af7824 */ /* 0x002fe200018e06b8 */
[----:B--2---:R-:W-:-:S04]  /*2850*/  IADD3 R173, P3, R18, R179, RZ ;  /* 0x000000b312ad7210 */ /* 0x004fc80007f7e0ff */
[----:B------:R1:W-:Y:S01]  /*2860*/  STL [R1+0x1b8], R175 ;  /* 0x0001b8af01007387 */ /* 0x0003e20000100800 */
[----:B---3--:R-:W-:-:S03]  /*2870*/  IMAD.X R174, R245, 0x1, R185, P6 ;  /* 0x00000001f5ae7824 */ /* 0x008fc600030e06b9 */
[----:B------:R2:W-:Y:S04]  /*2880*/  STL [R1+0x184], R173 ;  /* 0x000184ad01007387 */ /* 0x0005e80000100800 */
        /* <DEDUP_REMOVED lines=21> */
[----:B------:R-:W-:Y:S01]  /*29e0*/  STL [R1+0x188], R175 ;  /* 0x000188af01007387 */ /* 0x000fe20000100800 */
[--C-:B---3--:R-:W-:Y:S01]  /*29f0*/  IMAD.X R174, R245, 0x1, R172.reuse, P3 ;  /* 0x00000001f5ae7824 */ /* 0x108fe200018e06ac */
[----:B------:R-:W-:Y:S02]  /*2a00*/  IADD3 R171, P3, R19, R171, RZ ;  /* 0x000000ab13ab7210 */ /* 0x000fe40007f7e0ff */
[----:B------:R1:W-:Y:S04]  /*2a10*/  STL [R1+0x154], R173 ;  /* 0x000154ad01007387 */ /* 0x0003e80000100800 */
[----:B------:R-:W-:Y:S04]  /*2a20*/  STL [R1+0x180], R174 ;  /* 0x000180ae01007387 */ /* 0x000fe80000100800 */
[----:B------:R2:W-:Y:S01]  /*2a30*/  STL [R1+0x14c], R171 ;  /* 0x00014cab01007387 */ /* 0x0005e20000100800 */
[----:B-1----:R-:W-:Y:S01]  /*2a40*/  IMAD.X R173, R244, 0x1, R172, P6 ;  /* 0x00000001f4ad7824 */ /* 0x002fe200030e06ac */
[----:B------:R-:W-:-:S04]  /*2a50*/  IADD3 R172, P6, R18, R169, RZ ;  /* 0x000000a912ac7210 */ /* 0x000fc80007fde0ff */
[----:B------:R-:W-:Y:S01]  /*2a60*/  STL [R1+0x178], R173 ;  /* 0x000178ad01007387 */ /* 0x000fe20000100800 */
[--C-:B--2---:R-:W-:Y:S01]  /*2a70*/  IMAD.X R171, R245, 0x1, R170.reuse, P5 ;  /* 0x00000001f5ab7824 */ /* 0x104fe200028e06aa */
[----:B------:R-:W-:Y:S01]  /*2a80*/  IADD3 R169, P5, R19, R169, RZ ;  /* 0x000000a913a97210 */ /* 0x000fe20007fbe0ff */
[----:B------:R-:W-:Y:S01]  /*2a90*/  IMAD.X R170, R244, 0x1, R170, P2 ;  /* 0x00000001f4aa7824 */ /* 0x000fe200010e06aa */
[----:B------:R-:W-:Y:S04]  /*2aa0*/  STL [R1+0x144], R172 ;  /* 0x000144ac01007387 */ /* 0x000fe80000100800 */
[----:B------:R1:W-:Y:S04]  /*2ab0*/  STL [R1+0x170], R171 ;  /* 0x000170ab01007387 */ /* 0x0003e80000100800 */
[----:B------:R2:W-:Y:S04]  /*2ac0*/  STL [R1+0x13c], R169 ;  /* 0x00013ca901007387 */ /* 0x0005e80000100800 */
[----:B------:R3:W-:Y:S01]  /*2ad0*/  STL [R1+0x168], R170 ;  /* 0x000168aa01007387 */ /* 0x0007e20000100800 */
[----:B-1----:R-:W-:Y:S01]  /*2ae0*/  IADD3 R171, P2, R18, R167, RZ ;  /* 0x000000a712ab7210 */ /* 0x002fe20007f5e0ff */
[----:B--2---:R-:W-:-:S04]  /*2af0*/  IMAD.X R169, R245, 0x1, R168, P1 ;  /* 0x00000001f5a97824 */ /* 0x004fc800008e06a8 */
[----:B------:R-:W-:Y:S01]  /*2b00*/  STL [R1+0x134], R171 ;  /* 0x000134ab01007387 */ /* 0x000fe20000100800 */
[----:B---3--:R-:W-:Y:S01]  /*2b10*/  IADD3 R170, P1, R19, R167, RZ ;  /* 0x000000a713aa7210 */ /* 0x008fe20007f3e0ff */
[C---:B------:R-:W-:Y:S02]  /*2b20*/  IMAD.X R167, R244.reuse, 0x1, R168, P0 ;  /* 0x00000001f4a77824 */ /* 0x040fe400000e06a8 */
[----:B------:R1:W-:Y:S01]  /*2b30*/  STL [R1+0x160], R169 ;  /* 0x000160a901007387 */ /* 0x0003e20000100800 */
[--C-:B------:R-:W-:Y:S02]  /*2b40*/  IMAD.X R168, R245, 0x1, R166.reuse, P4 ;  /* 0x00000001f5a87824 */ /* 0x100fe400020e06a6 */
[----:B------:R-:W-:Y:S01]  /*2b50*/  IMAD.X R166, R244, 0x1, R166, P3 ;  /* 0x00000001f4a67824 */ /* 0x000fe200018e06a6 */
[----:B------:R-:W-:Y:S04]  /*2b60*/  STL [R1+0x12c], R170 ;  /* 0x00012caa01007387 */ /* 0x000fe80000100800 */
[----:B------:R2:W-:Y:S01]  /*2b70*/  STL [R1+0x158], R167 ;  /* 0x000158a701007387 */ /* 0x0005e20000100800 */
[----:B-1----:R-:W-:-:S05]  /*2b80*/  IADD3 R169, P0, R18, R165, RZ ;  /* 0x000000a512a97210 */ /* 0x002fca0007f1e0ff */
[----:B------:R-:W-:Y:S01]  /*2b90*/  STL [R1+0x124], R169 ;  /* 0x000124a901007387 */ /* 0x000fe20000100800 */
[----:B--2---:R-:W-:-:S03]  /*2ba0*/  IADD3 R167, P4, R19, R165, RZ ;  /* 0x000000a513a77210 */ /* 0x004fc60007f9e0ff */
[----:B------:R-:W-:Y:S01]  /*2bb0*/  STL [R1+0x150], R168 ;  /* 0x000150a801007387 */ /* 0x000fe20000100800 */
[----:B------:R-:W-:-:S03]  /*2bc0*/  IADD3 R165, P3, R18, R163, RZ ;  /* 0x000000a312a57210 */ /* 0x000fc60007f7e0ff */
[----:B------:R1:W-:Y:S04]  /*2bd0*/  STL [R1+0x11c], R167 ;  /* 0x00011ca701007387 */ /* 0x0003e80000100800 */
[----:B------:R2:W-:Y:S04]  /*2be0*/  STL [R1+0x148], R166 ;  /* 0x000148a601007387 */ /* 0x0005e80000100800 */
[----:B------:R3:W-:Y:S01]  /*2bf0*/  STL [R1+0x114], R165 ;  /* 0x000114a501007387 */ /* 0x0007e20000100800 */
[----:B-1----:R-:W-:Y:S01]  /*2c00*/  IMAD.X R167, R245, 0x1, R164, P6 ;  /* 0x00000001f5a77824 */ /* 0x002fe200030e06a4 */
[----:B--2---:R-:W-:-:S04]  /*2c10*/  IADD3 R166, P6, R19, R163, RZ ;  /* 0x000000a313a67210 */ /* 0x004fc80007fde0ff */
[----:B------:R-:W-:Y:S01]  /*2c20*/  STL [R1+0x140], R167 ;  /* 0x000140a701007387 */ /* 0x000fe20000100800 */
[----:B---3--:R-:W-:Y:S01]  /*2c30*/  IMAD.X R165, R244, 0x1, R164, P5 ;  /* 0x00000001f4a57824 */ /* 0x008fe200028e06a4 */
[-C--:B------:R-:W-:Y:S01]  /*2c40*/  IADD3 R163, P5, R18, R161.reuse, RZ ;  /* 0x000000a112a37210 */ /* 0x080fe20007fbe0ff */
[--C-:B------:R-:W-:Y:S01]  /*2c50*/  IMAD.X R164, R245, 0x1, R162.reuse, P2 ;  /* 0x00000001f5a47824 */ /* 0x100fe200010e06a2 */
[----:B------:R-:W-:Y:S01]  /*2c60*/  IADD3 R161, P2, R19, R161, RZ ;  /* 0x000000a113a17210 */ /* 0x000fe20007f5e0ff */
[----:B------:R-:W-:Y:S04]  /*2c70*/  STL [R1+0x10c], R166 ;  /* 0x00010ca601007387 */ /* 0x000fe80000100800 */
[----:B------:R-:W-:Y:S04]  /*2c80*/  STL [R1+0x138], R165 ;  /* 0x000138a501007387 */ /* 0x000fe80000100800 */
        /* <DEDUP_REMOVED lines=17> */
[----:B------:R-:W-:Y:S01]  /*2da0*/  IMAD.X R158, R244, 0x1, R157, P6 ;  /* 0x00000001f49e7824 */ /* 0x000fe200030e069d */
[-C--:B------:R-:W-:Y:S01]  /*2db0*/  IADD3 R157, P6, R18, R156.reuse, RZ ;  /* 0x0000009c129d7210 */ /* 0x080fe20007fde0ff */
[----:B------:R-:W-:Y:S04]  /*2dc0*/  STL [R1+0x110], R160 ;  /* 0x000110a001007387 */ /* 0x000fe80000100800 */
        /* <DEDUP_REMOVED lines=10> */
[----:B------:R-:W-:Y:S01]  /*2e70*/  STL [R1+0xcc], R158 ;  /* 0x0000cc9e01007387 */ /* 0x000fe20000100800 */
[----:B------:R-:W-:-:S03]  /*2e80*/  IMAD.X R152, R244, 0x1, R152, P0 ;  /* 0x00000001f4987824 */ /* 0x000fc600000e0698 */
[----:B------:R-:W-:Y:S04]  /*2e90*/  STL [R1+0xf8], R157 ;  /* 0x0000f89d01007387 */ /* 0x000fe80000100800 */
[----:B------:R-:W-:Y:S04]  /*2ea0*/  STL [R1+0xc4], R156 ;  /* 0x0000c49c01007387 */ /* 0x000fe80000100800 */
[----:B------:R1:W-:Y:S04]  /*2eb0*/  STL [R1+0xf0], R155 ;  /* 0x0000f09b01007387 */ /* 0x0003e80000100800 */
        /* <DEDUP_REMOVED lines=9> */
[----:B------:R-:W-:Y:S02]  /*2f50*/  CS2R R52, SRZ ;  /* 0x0000000000347805 */ /* 0x000fe4000001ff00 */
[----:B--2---:R-:W-:Y:S02]  /*2f60*/  IADD3 R153, P3, R18, R49, RZ ;  /* 0x0000003112997210 */ /* 0x004fe40007f7e0ff */
[----:B------:R1:W-:Y:S01]  /*2f70*/  STL [R1+0xd8], R155 ;  /* 0x0000d89b01007387 */ /* 0x0003e20000100800 */
[----:B---3--:R-:W-:-:S03]  /*2f80*/  IMAD.X R152, R245, 0x1, R48, P6 ;  /* 0x00000001f5987824 */ /* 0x008fc600030e0630 */
[----:B------:R2:W-:Y:S04]  /*2f90*/  STL [R1+0xa4], R153 ;  /* 0x0000a49901007387 */ /* 0x0005e80000100800 */
[----:B------:R3:W-:Y:S01]  /*2fa0*/  STL [R1+0xd0], R152 ;  /* 0x0000d09801007387 */ /* 0x0007e20000100800 */
[----:B-1----:R-:W-:Y:S01]  /*2fb0*/  IADD3 R155, P6, R19, R49, RZ ;  /* 0x00000031139b7210 */ /* 0x002fe20007fde0ff */
[----:B--2---:R-:W-:-:S04]  /*2fc0*/  IMAD.X R153, R244, 0x1, R48, P5 ;  /* 0x00000001f4997824 */ /* 0x004fc800028e0630 */
[----:B------:R1:W-:Y:S01]  /*2fd0*/  STL [R1+0x9c], R155 ;  /* 0x00009c9b01007387 */ /* 0x0003e20000100800 */
[----:B------:R-:W-:Y:S02]  /*2fe0*/  CS2R R48, SRZ ;  /* 0x0000000000307805 */ /* 0x000fe4000001ff00 */
[-C--:B---3--:R-:W-:Y:S01]  /*2ff0*/  IADD3 R152, P5, R18, R45.reuse, RZ ;  /* 0x0000002d12987210 */ /* 0x088fe20007fbe0ff */
[----:B------:R2:W-:Y:S04]  /*3000*/  STL [R1+0xc8], R153 ;  /* 0x0000c89901007387 */ /* 0x0005e80000100800 */
[----:B------:R3:W-:Y:S01]  /*3010*/  STL [R1+0x94], R152 ;  /* 0x0000949801007387 */ /* 0x0007e20000100800 */
[----:B-1----:R-:W-:Y:S01]  /*3020*/  IMAD.X R155, R245, 0x1, R44, P2 ;  /* 0x00000001f59b7824 */ /* 0x002fe200010e062c */
[----:B--2---:R-:W-:-:S04]  /*3030*/  IADD3 R153, P2, R19, R45, RZ ;  /* 0x0000002d13997210 */ /* 0x004fc80007f5e0ff */
[----:B------:R1:W-:Y:S01]  /*3040*/  STL [R1+0xc0], R155 ;  /* 0x0000c09b01007387 */ /* 0x0003e20000100800 */
[----:B---3--:R-:W-:-:S03]  /*3050*/  IMAD.X R152, R244, 0x1, R44, P1 ;  /* 0x00000001f4987824 */ /* 0x008fc600008e062c */
[----:B------:R2:W-:Y:S01]  /*3060*/  STL [R1+0x8c], R153 ;  /* 0x00008c9901007387 */ /* 0x0005e20000100800 */
[----:B------:R-:W-:-:S03]  /*3070*/  CS2R R44, SRZ ;  /* 0x00000000002c7805 */ /* 0x000fc6000001ff00 */
        /* <DEDUP_REMOVED lines=9> */
[-C--:B--2---:R-:W-:Y:S02]  /*3110*/  IADD3 R153, P4, R18, R22.reuse, RZ ;  /* 0x0000001612997210 */ /* 0x084fe40007f9e0ff */
[----:B------:R-:W-:Y:S01]  /*3120*/  STL [R1+0xa8], R155 ;  /* 0x0000a89b01007387 */ /* 0x000fe20000100800 */
[--C-:B---3--:R-:W-:Y:S01]  /*3130*/  IMAD.X R152, R245, 0x1, R21.reuse, P3 ;  /* 0x00000001f5987824 */ /* 0x108fe200018e0615 */
        /* <DEDUP_REMOVED lines=20> */
[----:B------:R-:W-:Y:S02]  /*3280*/  IADD3 R17, P0, R18, R23, RZ ;  /* 0x0000001712117210 */ /* 0x000fe40007f1e0ff */
[----:B------:R1:W-:Y:S01]  /*3290*/  STL [R1+0x4c], R14 ;  /* 0x00004c0e01007387 */ /* 0x0003e20000100800 */
[----:B------:R-:W-:-:S03]  /*32a0*/  LOP3.LUT R20, R246, 0x10, RZ, 0x3c, !PT ;  /* 0x00000010f6147812 */ /* 0x000fc600078e3cff */
        /* <DEDUP_REMOVED lines=39> */
[----:B------:R-:W-:Y:S01]  /*3520*/  IADD3 R252, P3, R19, R252, RZ ;  /* 0x000000fc13fc7210 */ /* 0x000fe20007f7e0ff */
[C---:B---3--:R-:W-:Y:S02]  /*3530*/  IMAD.X R17, R244.reuse, 0x1, R54, P6 ;  /* 0x00000001f4117824 */ /* 0x048fe400030e0636 */
[----:B------:R2:W-:Y:S04]  /*3540*/  STL [R1+0x30], R2 ;  /* 0x0000300201007387 */ /* 0x0005e80000100800 */
[----:B------:R3:W-:Y:S01]  /*3550*/  STL [R1+0x28], R17 ;  /* 0x0000281101007387 */ /* 0x0007e20000100800 */
[--C-:B-1----:R-:W-:Y:S02]  /*3560*/  IMAD.X R14, R245, 0x1, R55.reuse, P5 ;  /* 0x00000001f50e7824 */ /* 0x102fe400028e0637 */
[----:B--2---:R-:W-:-:S03]  /*3570*/  IMAD.X R2, R244, 0x1, R55, P2 ;  /* 0x00000001f4027824 */ /* 0x004fc600010e0637 */
[----:B------:R1:W-:Y:S01]  /*3580*/  STL [R1+0x20], R14 ;  /* 0x0000200e01007387 */ /* 0x0003e20000100800 */
[----:B------:R-:W-:Y:S01]  /*3590*/  CS2R R54, SRZ ;  /* 0x0000000000367805 */ /* 0x000fe2000001ff00 */
[C-C-:B---3--:R-:W-:Y:S02]  /*35a0*/  IMAD.X R17, R245.reuse, 0x1, R154.reuse, P1 ;  /* 0x00000001f5117824 */ /* 0x148fe400008e069a */
[----:B------:R2:W-:Y:S04]  /*35b0*/  STL [R1+0x18], R2 ;  /* 0x0000180201007387 */ /* 0x0005e80000100800 */
[----:B------:R3:W-:Y:S01]  /*35c0*/  STL [R1+0x10], R17 ;  /* 0x0000101101007387 */ /* 0x0007e20000100800 */
[----:B-1----:R-:W-:Y:S02]  /*35d0*/  IMAD.X R14, R244, 0x1, R154, P0 ;  /* 0x00000001f40e7824 */ /* 0x002fe400000e069a */
[----:B--2---:R-:W-:-:S03]  /*35e0*/  IMAD.X R2, R245, 0x1, R251, P4 ;  /* 0x00000001f5027824 */ /* 0x004fc600020e06fb */
[----:B------:R1:W-:Y:S01]  /*35f0*/  STL [R1+0x8], R14 ;  /* 0x0000080e01007387 */ /* 0x0003e20000100800 */
[----:B------:R-:W-:Y:S02]  /*3600*/  IMAD.X R251, R244, 0x1, R251, P3 ;  /* 0x00000001f4fb7824 */ /* 0x000fe400018e06fb */
[----:B---3--:R-:W-:Y:S01]  /*3610*/  IMAD.U32 R17, RZ, RZ, UR11 ;  /* 0x0000000bff117e24 */ /* 0x008fe2000f8e00ff */
[----:B------:R2:W-:Y:S01]  /*3620*/  STL [R1], R2 ;  /* 0x0000000201007387 */ /* 0x0005e20000100800 */
[----:B-1----:R-:W-:Y:S02]  /*3630*/  IMAD.U32 R14, RZ, RZ, UR18 ;  /* 0x00000012ff0e7e24 */ /* 0x002fe4000f8e00ff */
[----:B--2---:R-:W-:Y:S01]  /*3640*/  IMAD R2, R247, UR7, RZ ;  /* 0x00000007f7027c24 */ /* 0x004fe2000f8e02ff */
[----:B------:R-:W-:-:S04]  /*3650*/  UMOV UR7, 0xc0000010 ;  /* 0xc000001000077882 */ /* 0x000fc80000000000 */
[----:B0-----:R-:W-:-:S07]  /*3660*/  SHF.R.S32.HI R21, RZ, 0x1f, R2 ;  /* 0x0000001fff157819 */ /* 0x001fce0000011402 */
.L_x_1:
[----:B------:R-:W2:Y:S04]  /*3670*/  LDL R156, [R1+0x4] ;  /* 0x00000400019c7983 */ /* 0x000ea80000100800 */
[----:B------:R-:W3:Y:S04]  /*3680*/  LDL R153, [R1] ;  /* 0x0000000001997983 */ /* 0x000ee80000100800 */
[----:B------:R-:W4:Y:S01]  /*3690*/  LDL R176, [R1+0x14] ;  /* 0x0000140001b07983 */ /* 0x000f220000100800 */
[----:B------:R-:W-:Y:S02]  /*36a0*/  ISETP.GT.AND P2, PT, R17, RZ, PT ;  /* 0x000000ff1100720c */ /* 0x000fe40003f44270 */
[----:B------:R-:W-:Y:S01]  /*36b0*/  IADD3 R22, P1, R19, R14, RZ ;  /* 0x0000000e13167210 */ /* 0x000fe20007f3e0ff */
[----:B------:R-:W5:Y:S01]  /*36c0*/  LDL R152, [R1+0xc] ;  /* 0x00000c0001987983 */ /* 0x000f620000100800 */
[----:B------:R-:W-:-:S02]  /*36d0*/  PRMT R195, RZ, 0x7610, R195 ;  /* 0x00007610ffc37816 */ /* 0x000fc400000000c3 */
[----:B------:R-:W-:Y:S01]  /*36e0*/  IADD3 R20, P0, R18, R14, RZ ;  /* 0x0000000e12147210 */ /* 0x000fe20007f1e0ff */
[----:B------:R-:W-:Y:S01]  /*36f0*/  IMAD.X R23, R244, 0x1, R15, P1 ;  /* 0x00000001f4177824 */ /* 0x000fe200008e060f */
[----:B------:R-:W5:Y:S01]  /*3700*/  LDL R177, [R1+0x8] ;  /* 0x0000080001b17983 */ /* 0x000f620000100800 */
[----:B------:R-:W-:-:S03]  /*3710*/  ISETP.GT.AND P3, PT, R17, 0x1, PT ;  /* 0x000000011100780c */ /* 0x000fc60003f64270 */
[----:B------:R-:W5:Y:S01]  /*3720*/  LDL R167, [R1+0x10] ;  /* 0x0000100001a77983 */ /* 0x000f620000100800 */
[----:B------:R-:W-:Y:S01]  /*3730*/  PRMT R187, RZ, 0x7610, R187 ;  /* 0x00007610ffbb7816 */ /* 0x000fe200000000bb */
[----:B------:R-:W-:Y:S02]  /*3740*/  IMAD.X R21, R245, 0x1, R15, P0 ;  /* 0x00000001f5157824 */ /* 0x000fe400000e060f */
[----:B------:R0:W5:Y:S01]  /*3750*/  @P2 LDG.E.U8 R195, desc[UR14][R22.64] ;  /* 0x0000000e16c32981 */ /* 0x000162000c1e1100 */
[----:B------:R-:W-:-:S03]  /*3760*/  PRMT R194, RZ, 0x7610, R194 ;  /* 0x00007610ffc27816 */ /* 0x000fc600000000c2 */
[----:B------:R-:W5:Y:S04]  /*3770*/  LDL R166, [R1+0x1c] ;  /* 0x00001c0001a67983 */ /* 0x000f680000100800 */
[----:B------:R2:W5:Y:S01]  /*3780*/  @P2 LDG.E.U8 R187, desc[UR14][R20.64] ;  /* 0x0000000e14bb2981 */ /* 0x000562000c1e1100 */
[----:B0-----:R-:W-:-:S03]  /*3790*/  IADD3 R22, P1, R14, R252, RZ ;  /* 0x000000fc0e167210 */ /* 0x001fc60007f3e0ff */
[----:B------:R-:W5:Y:S02]  /*37a0*/  LDL R161, [R1+0x24] ;  /* 0x0000240001a17983 */ /* 0x000f640000100800 */
[----:B------:R-:W-:Y:S02]  /*37b0*/  IMAD.X R23, R15, 0x1, R251, P1 ;  /* 0x000000010f177824 */ /* 0x000fe400008e06fb */
[----:B------:R-:W5:Y:S04]  /*37c0*/  LDL R160, [R1+0x18] ;  /* 0x0000180001a07983 */ /* 0x000f680000100800 */
[----:B------:R4:W5:Y:S04]  /*37d0*/  @P3 LDG.E.U8 R194, desc[UR14][R22.64] ;  /* 0x0000000e16c23981 */ /* 0x000968000c1e1100 */
[----:B------:R-:W5:Y:S04]  /*37e0*/  LDL R157, [R1+0x20] ;  /* 0x00002000019d7983 */ /* 0x000f680000100800 */
[----:B------:R-:W5:Y:S04]  /*37f0*/  LDL R189, [R1+0x34] ;  /* 0x0000340001bd7983 */ /* 0x000f680000100800 */
[----:B------:R-:W5:Y:S01]  /*3800*/  LDL R188, [R1+0x30] ;  /* 0x0000300001bc7983 */ /* 0x000f620000100800 */
[----:B------:R-:W-:-:S02]  /*3810*/  PRMT R186, RZ, 0x7610, R186 ;  /* 0x00007610ffba7816 */ /* 0x000fc400000000ba */
[----:B------:R-:W-:Y:S01]  /*3820*/  PRMT R155, RZ, 0x7610, R155 ;  /* 0x00007610ff9b7816 */ /* 0x000fe2000000009b */
[----:B------:R-:W5:Y:S01]  /*3830*/  LDL R190, [R1+0x64] ;  /* 0x0000640001be7983 */ /* 0x000f620000100800 */
[----:B------:R-:W-:Y:S02]  /*3840*/  PRMT R174, RZ, 0x7610, R174 ;  /* 0x00007610ffae7816 */ /* 0x000fe400000000ae */
[----:B------:R-:W-:Y:S01]  /*3850*/  PRMT R154, RZ, 0x7610, R154 ;  /* 0x00007610ff9a7816 */ /* 0x000fe2000000009a */
[----:B------:R-:W5:Y:S01]  /*3860*/  LDL R191, [R1+0x84] ;  /* 0x0000840001bf7983 */ /* 0x000f620000100800 */
[----:B------:R-:W-:Y:S02]  /*3870*/  PRMT R158, RZ, 0x7610, R158 ;  /* 0x00007610ff9e7816 */ /* 0x000fe4000000009e */
[----:B------:R-:W-:Y:S01]  /*3880*/  PRMT R163, RZ, 0x7610, R163 ;  /* 0x00007610ffa37816 */ /* 0x000fe200000000a3 */
        /* <DEDUP_REMOVED lines=13> */
[----:B--2---:R-:W-:-:S03]  /*3960*/  IADD3 R20, P0, R14, R156, RZ ;  /* 0x0000009c0e147210 */ /* 0x004fc60007f1e0ff */
[----:B------:R-:W2:Y:S02]  /*3970*/  LDL R156, [R1+0x2c] ;  /* 0x00002c00019c7983 */ /* 0x000ea40000100800 */
[----:B---3--:R-:W-:Y:S01]  /*3980*/  IMAD.X R21, R15, 0x1, R153, P0 ;  /* 0x000000010f157824 */ /* 0x008fe200000e0699 */
[C---:B----4-:R-:W-:Y:S02]  /*3990*/  IADD3 R22, P0, R14.reuse, R176, RZ ;  /* 0x000000b00e167210 */ /* 0x050fe40007f1e0ff */
[----:B------:R-:W3:Y:S01]  /*39a0*/  LDL R176, [R1+0x28] ;  /* 0x0000280001b07983 */ /* 0x000ee20000100800 */
[----:B------:R-:W-:Y:S02]  /*39b0*/  ISETP.GT.AND P2, PT, R17, 0x2, PT ;  /* 0x000000021100780c */ /* 0x000fe40003f44270 */
[----:B-----5:R-:W-:Y:S01]  /*39c0*/  IADD3 R152, P1, R14, R152, RZ ;  /* 0x000000980e987210 */ /* 0x020fe20007f3e0ff */
[----:B------:R0:W4:Y:S04]  /*39d0*/  @P3 LDG.E.U8 R186, desc[UR14][R20.64] ;  /* 0x0000000e14ba3981 */ /* 0x000128000c1e1100 */
[----:B------:R-:W-:-:S02]  /*39e0*/  IMAD.X R153, R15, 0x1, R177, P1 ;  /* 0x000000010f997824 */ /* 0x000fc400008e06b1 */
[----:B------:R-:W-:Y:S01]  /*39f0*/  IMAD.X R23, R15, 0x1, R167, P0 ;  /* 0x000000010f177824 */ /* 0x000fe200000e06a7 */
[----:B0-----:R-:W-:Y:S01]  /*3a00*/  PRMT R21, RZ, 0x7610, R21 ;  /* 0x00007610ff157816 */ /* 0x001fe20000000015 */
[----:B------:R-:W5:Y:S04]  /*3a10*/  LDL R167, [R1+0x3c] ;  /* 0x00003c0001a77983 */ /* 0x000f680000100800 */
[----:B------:R0:W4:Y:S01]  /*3a20*/  @P2 LDG.E.U8 R155, desc[UR14][R152.64] ;  /* 0x0000000e989b2981 */ /* 0x000122000c1e1100 */
[----:B------:R-:W-:-:S03]  /*3a30*/  ISETP.GT.AND P3, PT, R17, 0x3, PT ;  /* 0x000000031100780c */ /* 0x000fc60003f64270 */
[----:B------:R1:W4:Y:S04]  /*3a40*/  @P2 LDG.E.U8 R21, desc[UR14][R22.64] ;  /* 0x0000000e16152981 */ /* 0x000328000c1e1100 */
[----:B------:R-:W4:Y:S01]  /*3a50*/  LDL R177, [R1+0x44] ;  /* 0x0000440001b17983 */ /* 0x000f220000100800 */
[----:B0-----:R-:W-:-:S03]  /*3a60*/  IADD3 R152, P1, R14, R166, RZ ;  /* 0x000000a60e987210 */ /* 0x001fc60007f3e0ff */
[----:B------:R-:W4:Y:S01]  /*3a70*/  LDL R166, [R1+0x38] ;  /* 0x0000380001a67983 */ /* 0x000f220000100800 */
[----:B-1----:R-:W-:Y:S01]  /*3a80*/  IADD3 R22, P0, R14, R161, RZ ;  /* 0x000000a10e167210 */ /* 0x002fe20007f1e0ff */
[C---:B------:R-:W-:Y:S02]  /*3a90*/  IMAD.X R153, R15.reuse, 0x1, R160, P1 ;  /* 0x000000010f997824 */ /* 0x040fe400008e06a0 */
[----:B------:R-:W4:Y:S04]  /*3aa0*/  LDL R161, [R1+0x40] ;  /* 0x0000400001a17983 */ /* 0x000f280000100800 */
[----:B------:R-:W4:Y:S01]  /*3ab0*/  LDL R160, [R1+0x4c] ;  /* 0x00004c0001a07983 */ /* 0x000f220000100800 */
[----:B------:R-:W-:-:S03]  /*3ac0*/  IMAD.X R23, R15, 0x1, R157, P0 ;  /* 0x000000010f177824 */ /* 0x000fc600000e069d */
[----:B------:R0:W4:Y:S01]  /*3ad0*/  @P3 LDG.E.U8 R174, desc[UR14][R152.64] ;  /* 0x0000000e98ae3981 */ /* 0x000122000c1e1100 */
[----:B------:R-:W-:-:S03]  /*3ae0*/  ISETP.GT.AND P2, PT, R17, 0x4, PT ;  /* 0x000000041100780c */ /* 0x000fc60003f44270 */
[----:B------:R1:W4:Y:S01]  /*3af0*/  @P3 LDG.E.U8 R158, desc[UR14][R22.64] ;  /* 0x0000000e169e3981 */ /* 0x000322000c1e1100 */
[----:B0-----:R-:W-:-:S03]  /*3b00*/  IADD3 R152, P0, R14, R189, RZ ;  /* 0x000000bd0e987210 */ /* 0x001fc60007f1e0ff */
[----:B------:R-:W4:Y:S02]  /*3b10*/  LDL R189, [R1+0x54] ;  /* 0x0000540001bd7983 */ /* 0x000f240000100800 */
[----:B------:R-:W-:Y:S02]  /*3b20*/  IMAD.X R153, R15, 0x1, R188, P0 ;  /* 0x000000010f997824 */ /* 0x000fe400000e06bc */
[----:B------:R-:W4:Y:S01]  /*3b30*/  LDL R188, [R1+0x50] ;  /* 0x0000500001bc7983 */ /* 0x000f220000100800 */
[----:B--2---:R-:W-:-:S05]  /*3b40*/  IADD3 R156, P1, R14, R156, RZ ;  /* 0x0000009c0e9c7210 */ /* 0x004fca0007f3e0ff */
[----:B---3--:R-:W-:Y:S02]  /*3b50*/  IMAD.X R157, R15, 0x1, R176, P1 ;  /* 0x000000010f9d7824 */ /* 0x008fe400008e06b0 */
[----:B------:R-:W2:Y:S04]  /*3b60*/  LDL R176, [R1+0x48] ;  /* 0x0000480001b07983 */ /* 0x000ea80000100800 */
[----:B------:R5:W3:Y:S01]  /*3b70*/  @P2 LDG.E.U8 R154, desc[UR14][R156.64] ;  /* 0x0000000e9c9a2981 */ /* 0x000ae2000c1e1100 */
[----:B-1----:R-:W-:Y:S02]  /*3b80*/  PRMT R22, RZ, 0x7610, R22 ;  /* 0x00007610ff167816 */ /* 0x002fe40000000016 */
[----:B------:R-:W-:-:S04]  /*3b90*/  ISETP.GT.AND P3, PT, R17, 0x5, PT ;  /* 0x000000051100780c */ /* 0x000fc80003f64270 */
[----:B------:R0:W3:Y:S01]  /*3ba0*/  @P2 LDG.E.U8 R22, desc[UR14][R152.64] ;  /* 0x0000000e98162981 */ /* 0x0000e2000c1e1100 */
[----:B-----5:R-:W-:-:S03]  /*3bb0*/  IADD3 R156, P1, R14, R167, RZ ;  /* 0x000000a70e9c7210 */ /* 0x020fc60007f3e0ff */
[----:B------:R-:W5:Y:S02]  /*3bc0*/  LDL R167, [R1+0x5c] ;  /* 0x00005c0001a77983 */ /* 0x000f640000100800 */
[----:B----4-:R-:W-:Y:S02]  /*3bd0*/  IMAD.X R157, R15, 0x1, R166, P1 ;  /* 0x000000010f9d7824 */ /* 0x010fe400008e06a6 */
[----:B------:R-:W4:Y:S01]  /*3be0*/  LDL R166, [R1+0x58] ;  /* 0x0000580001a67983 */ /* 0x000f220000100800 */
[----:B0-----:R-:W-:-:S03]  /*3bf0*/  IADD3 R152, P0, R14, R177, RZ ;  /* 0x000000b10e987210 */ /* 0x001fc60007f1e0ff */
[----:B------:R-:W3:Y:S01]  /*3c00*/  LDL R177, [R1+0x60] ;  /* 0x0000600001b17983 */ /* 0x000ee20000100800 */
[----:B------:R-:W-:Y:S01]  /*3c10*/  IADD3 R160, P1, R14, R160, RZ ;  /* 0x000000a00ea07210 */ /* 0x000fe20007f3e0ff */
[----:B------:R-:W-:Y:S02]  /*3c20*/  IMAD.X R153, R15, 0x1, R161, P0 ;  /* 0x000000010f997824 */ /* 0x000fe400000e06a1 */
[----:B------:R0:W3:Y:S01]  /*3c30*/  @P3 LDG.E.U8 R163, desc[UR14][R156.64] ;  /* 0x0000000e9ca33981 */ /* 0x0000e2000c1e1100 */
[----:B------:R-:W-:-:S03]  /*3c40*/  ISETP.GT.AND P2, PT, R17, 0x6, PT ;  /* 0x000000061100780c */ /* 0x000fc60003f44270 */
[----:B------:R1:W3:Y:S01]  /*3c50*/  @P3 LDG.E.U8 R173, desc[UR14][R152.64] ;  /* 0x0000000e98ad3981 */ /* 0x0002e2000c1e1100 */
[----:B0-----:R-:W-:-:S03]  /*3c60*/  IADD3 R156, P0, R14, R189, RZ ;  /* 0x000000bd0e9c7210 */ /* 0x001fc60007f1e0ff */
[----:B------:R-:W3:Y:S02]  /*3c70*/  LDL R189, [R1+0x74] ;  /* 0x0000740001bd7983 */ /* 0x000ee40000100800 */
[C---:B------:R-:W-:Y:S02]  /*3c80*/  IMAD.X R157, R15.reuse, 0x1, R188, P0 ;  /* 0x000000010f9d7824 */ /* 0x040fe400000e06bc */
[----:B------:R-:W3:Y:S01]  /*3c90*/  LDL R188, [R1+0x68] ;  /* 0x0000680001bc7983 */ /* 0x000ee20000100800 */
[----:B--2---:R-:W-:-:S03]  /*3ca0*/  IMAD.X R161, R15, 0x1, R176, P1 ;  /* 0x000000010fa17824 */ /* 0x004fc600008e06b0 */
[----:B------:R-:W2:Y:S01]  /*3cb0*/  LDL R176, [R1+0x6c] ;  /* 0x00006c0001b07983 */ /* 0x000ea20000100800 */
[----:B-1----:R-:W-:Y:S02]  /*3cc0*/  PRMT R153, RZ, 0x7610, R153 ;  /* 0x00007610ff997816 */ /* 0x002fe40000000099 */
[----:B------:R-:W-:-:S04]  /*3cd0*/  ISETP.GT.AND P3, PT, R17, 0x7, PT ;  /* 0x000000071100780c */ /* 0x000fc80003f64270 */
[----:B------:R5:W2:Y:S01]  /*3ce0*/  @P2 LDG.E.U8 R153, desc[UR14][R160.64] ;  /* 0x0000000ea0992981 */ /* 0x000aa2000c1e1100 */
[----:B------:R-:W-:-:S06]  /*3cf0*/  PRMT R23, RZ, 0x7610, R23 ;  /* 0x00007610ff177816 */ /* 0x000fcc0000000017 */
[----:B------:R0:W2:Y:S01]  /*3d00*/  @P2 LDG.E.U8 R23, desc[UR14][R156.64] ;  /* 0x0000000e9c172981 */ /* 0x0000a2000c1e1100 */
[----:B-----5:R-:W-:-:S03]  /*3d10*/  IADD3 R160, P1, R14, R167, RZ ;  /* 0x000000a70ea07210 */ /* 0x020fc60007f3e0ff */
[----:B------:R-:W5:Y:S01]  /*3d20*/  LDL R167, [R1+0x70] ;  /* 0x0000700001a77983 */ /* 0x000f620000100800 */
[----:B0-----:R-:W-:-:S03]  /*3d30*/  IADD3 R156, P0, R14, R190, RZ ;  /* 0x000000be0e9c7210 */ /* 0x001fc60007f1e0ff */
[----:B------:R-:W5:Y:S01]  /*3d40*/  LDL R190, [R1+0x78] ;  /* 0x0000780001be7983 */ /* 0x000f620000100800 */
[----:B----4-:R-:W-:-:S03]  /*3d50*/  IMAD.X R161, R15, 0x1, R166, P1 ;  /* 0x000000010fa17824 */ /* 0x010fc600008e06a6 */
[----:B------:R-:W4:Y:S01]  /*3d60*/  LDL R166, [R1+0x7c] ;  /* 0x00007c0001a67983 */ /* 0x000f220000100800 */
[----:B---3--:R-:W-:-:S03]  /*3d70*/  IMAD.X R157, R15, 0x1, R177, P0 ;  /* 0x000000010f9d7824 */ /* 0x008fc600000e06b1 */
[----:B------:R-:W3:Y:S04]  /*3d80*/  @P3 LDG.E.U8 R172, desc[UR14][R160.64] ;  /* 0x0000000ea0ac3981 */ /* 0x000ee8000c1e1100 */
[----:B------:R-:W3:Y:S04]  /*3d90*/  LDL R177, [R1+0x80] ;  /* 0x0000800001b17983 */ /* 0x000ee80000100800 */
[----:B------:R0:W3:Y:S02]  /*3da0*/  @P3 LDG.E.U8 R159, desc[UR14][R156.64] ;  /* 0x0000000e9c9f3981 */ /* 0x0000e4000c1e1100 */
[----:B0-----:R-:W-:-:S02]  /*3db0*/  IADD3 R156, P0, R14, R189, RZ ;  /* 0x000000bd0e9c7210 */ /* 0x001fc40007f1e0ff */
[----:B------:R-:W3:Y:S01]  /*3dc0*/  LDL R189, [R1+0x94] ;  /* 0x0000940001bd7983 */ /* 0x000ee20000100800 */
[----:B--2---:R-:W-:-:S03]  /*3dd0*/  IADD3 R160, P1, R14, R176, RZ ;  /* 0x000000b00ea07210 */ /* 0x004fc60007f3e0ff */
[----:B------:R-:W2:Y:S02]  /*3de0*/  LDL R176, [R1+0x8c] ;  /* 0x00008c0001b07983 */ /* 0x000ea40000100800 */
[----:B------:R-:W-:Y:S02]  /*3df0*/  IMAD.X R161, R15, 0x1, R188, P1 ;  /* 0x000000010fa17824 */ /* 0x000fe400008e06bc */
[----:B------:R-:W2:Y:S01]  /*3e00*/  LDL R188, [R1+0x88] ;  /* 0x0000880001bc7983 */ /* 0x000ea20000100800 */
[C---:B------:R-:W-:Y:S02]  /*3e10*/  ISETP.GT.AND P2, PT, R17.reuse, 0x8, PT ;  /* 0x000000081100780c */ /* 0x040fe40003f44270 */
[----:B------:R-:W-:Y:S02]  /*3e20*/  PRMT R152, RZ, 0x7610, R152 ;  /* 0x00007610ff987816 */ /* 0x000fe40000000098 */
[----:B------:R-:W-:Y:S02]  /*3e30*/  ISETP.GT.AND P3, PT, R17, 0x9, PT ;  /* 0x000000091100780c */ /* 0x000fe40003f64270 */
[----:B------:R-:W-:Y:S01]  /*3e40*/  PRMT R20, RZ, 0x7610, R20 ;  /* 0x00007610ff147816 */ /* 0x000fe20000000014 */
[----:B-----5:R-:W-:-:S06]  /*3e50*/  IMAD.X R157, R15, 0x1, R167, P0 ;  /* 0x000000010f9d7824 */ /* 0x020fcc00000e06a7 */
[----:B------:R4:W5:Y:S04]  /*3e60*/  @P2 LDG.E.U8 R152, desc[UR14][R160.64] ;  /* 0x0000000ea0982981 */ /* 0x000968000c1e1100 */
[----:B------:R0:W5:Y:S04]  /*3e70*/  @P2 LDG.E.U8 R20, desc[UR14][R156.64] ;  /* 0x0000000e9c142981 */ /* 0x000168000c1e1100 */
[----:B------:R-:W5:Y:S01]  /*3e80*/  LDL R167, [R1+0x90] ;  /* 0x0000900001a77983 */ /* 0x000f620000100800 */
[----:B----4-:R-:W-:-:S03]  /*3e90*/  IADD3 R160, P1, R14, R166, RZ ;  /* 0x000000a60ea07210 */ /* 0x010fc60007f3e0ff */
[----:B------:R-:W4:Y:S02]  /*3ea0*/  LDL R166, [R1+0x9c] ;  /* 0x00009c0001a67983 */ /* 0x000f240000100800 */
[C---:B------:R-:W-:Y:S01]  /*3eb0*/  IMAD.X R161, R15.reuse, 0x1, R190, P1 ;  /* 0x000000010fa17824 */ /* 0x040fe200008e06be */
[----:B0-----:R-:W-:Y:S01]  /*3ec0*/  IADD3 R156, P0, R14, R191, RZ ;  /* 0x000000bf0e9c7210 */ /* 0x001fe20007f1e0ff */
[----:B------:R-:W4:Y:S04]  /*3ed0*/  LDL R190, [R1+0xac] ;  /* 0x0000ac0001be7983 */ /* 0x000f280000100800 */
[----:B------:R-:W4:Y:S01]  /*3ee0*/  @P3 LDG.E.U8 R164, desc[UR14][R160.64] ;  /* 0x0000000ea0a43981 */ /* 0x000f22000c1e1100 */
[----:B---3--:R-:W-:-:S03]  /*3ef0*/  IMAD.X R157, R15, 0x1, R177, P0 ;  /* 0x000000010f9d7824 */ /* 0x008fc600000e06b1 */
[----:B------:R-:W3:Y:S04]  /*3f00*/  LDL R177, [R1+0xa4] ;  /* 0x0000a40001b17983 */ /* 0x000ee80000100800 */
        /* <DEDUP_REMOVED lines=9> */
[----:B------:R-:W-:-:S11]  /*3fa0*/  ISETP.GT.AND P3, PT, R17, 0xb, PT ;  /* 0x0000000b1100780c */ /* 0x000fd60003f64270 */
[----:B------:R0:W2:Y:S01]  /*3fb0*/  @P2 LDG.E.U8 R170, desc[UR14][R160.64] ;  /* 0x0000000ea0aa2981 */ /* 0x0000a2000c1e1100 */
[----:B-----5:R-:W-:Y:S01]  /*3fc0*/  IMAD.X R157, R15, 0x1, R167, P0 ;  /* 0x000000010f9d7824 */ /* 0x020fe200000e06a7 */
[----:B----4-:R-:W-:-:S04]  /*3fd0*/  IADD3 R166, P1, R14, R166, RZ ;  /* 0x000000a60ea67210 */ /* 0x010fc80007f3e0ff */
[----:B------:R3:W4:Y:S01]  /*3fe0*/  @P2 LDG.E.U8 R185, desc[UR14][R156.64] ;  /* 0x0000000e9cb92981 */ /* 0x000722000c1e1100 */
[----:B0-----:R-:W-:Y:S02]  /*3ff0*/  PRMT R160, RZ, 0x7610, R160 ;  /* 0x00007610ffa07816 */ /* 0x001fe400000000a0 */
[----:B---3--:R-:W-:Y:S02]  /*4000*/  IADD3 R156, P0, R14, R177, RZ ;  /* 0x000000b10e9c7210 */ /* 0x008fe40007f1e0ff */
[----:B------:R-:W3:Y:S03]  /*4010*/  LDL R177, [R1+0xb0] ;  /* 0x0000b00001b17983 */ /* 0x000ee60000100800 */
[C---:B------:R-:W-:Y:S02]  /*4020*/  IMAD.X R157, R15.reuse, 0x1, R191, P0 ;  /* 0x000000010f9d7824 */ /* 0x040fe400000e06bf */
[----:B--2---:R-:W-:-:S03]  /*4030*/  IMAD.X R167, R15, 0x1, R176, P1 ;  /* 0x000000010fa77824 */ /* 0x004fc600008e06b0 */
[----:B------:R-:W2:Y:S04]  /*4040*/  @P3 LDG.E.U8 R160, desc[UR14][R156.64] ;  /* 0x0000000e9ca03981 */ /* 0x000ea8000c1e1100 */
[----:B------:R-:W5:Y:S04]  /*4050*/  LDL R176, [R1+0xbc] ;  /* 0x0000bc0001b07983 */ /* 0x000f680000100800 */
[----:B------:R0:W4:Y:S01]  /*4060*/  @P3 LDG.E.U8 R184, desc[UR14][R166.64] ;  /* 0x0000000ea6b83981 */ /* 0x000122000c1e1100 */
[----:B------:R-:W-:Y:S02]  /*4070*/  ISETP.GT.AND P2, PT, R17, 0xc, PT ;  /* 0x0000000c1100780c */ /* 0x000fe40003f44270 */
[----:B------:R-:W-:Y:S01]  /*4080*/  PRMT R165, RZ, 0x7610, R165 ;  /* 0x00007610ffa57816 */ /* 0x000fe200000000a5 */
[----:B------:R-:W2:Y:S01]  /*4090*/  LDL R191, [R1+0xc8] ;  /* 0x0000c80001bf7983 */ /* 0x000ea20000100800 */
[----:B0-----:R-:W-:-:S03]  /*40a0*/  IADD3 R166, P1, R14, R190, RZ ;  /* 0x000000be0ea67210 */ /* 0x001fc60007f3e0ff */
[----:B------:R-:W4:Y:S02]  /*40b0*/  LDL R190, [R1+0xb8] ;  /* 0x0000b80001be7983 */ /* 0x000f240000100800 */
[----:B------:R-:W-:Y:S02]  /*40c0*/  IMAD.X R167, R15, 0x1, R188, P1 ;  /* 0x000000010fa77824 */ /* 0x000fe400008e06bc */
[----:B------:R-:W2:Y:S01]  /*40d0*/  LDL R188, [R1+0xcc] ;  /* 0x0000cc0001bc7983 */ /* 0x000ea20000100800 */
[----:B------:R-:W-:-:S03]  /*40e0*/  IADD3 R156, P0, R14, R189, RZ ;  /* 0x000000bd0e9c7210 */ /* 0x000fc60007f1e0ff */
[----:B------:R-:W2:Y:S01]  /*40f0*/  LDL R189, [R1+0xc0] ;  /* 0x0000c00001bd7983 */ /* 0x000ea20000100800 */
[----:B------:R-:W-:-:S03]  /*4100*/  ISETP.GT.AND P3, PT, R17, 0xd, PT ;  /* 0x0000000d1100780c */ /* 0x000fc60003f64270 */
[----:B------:R-:W2:Y:S01]  /*4110*/  @P2 LDG.E.U8 R165, desc[UR14][R166.64] ;  /* 0x0000000ea6a52981 */ /* 0x000ea2000c1e1100 */
[----:B------:R-:W-:Y:S02]  /*4120*/  PRMT R183, RZ, 0x7610, R183 ;  /* 0x00007610ffb77816 */ /* 0x000fe400000000b7 */
[----:B------:R-:W-:Y:S01]  /*4130*/  PRMT R182, RZ, 0x7610, R182 ;  /* 0x00007610ffb67816 */ /* 0x000fe200000000b6 */
[----:B---3--:R-:W-:Y:S02]  /*4140*/  IMAD.X R157, R15, 0x1, R177, P0 ;  /* 0x000000010f9d7824 */ /* 0x008fe400000e06b1 */
[----:B------:R-:W3:Y:S04]  /*4150*/  LDL R177, [R1+0xd4] ;  /* 0x0000d40001b17983 */ /* 0x000ee80000100800 */
[----:B------:R0:W3:Y:S02]  /*4160*/  @P2 LDG.E.U8 R183, desc[UR14][R156.64] ;  /* 0x0000000e9cb72981 */ /* 0x0000e4000c1e1100 */
[----:B0-----:R-:W-:-:S02]  /*4170*/  IADD3 R156, P0, R14, R192, RZ ;  /* 0x000000c00e9c7210 */ /* 0x001fc40007f1e0ff */
[----:B-----5:R-:W-:Y:S01]  /*4180*/  IADD3 R166, P1, R14, R176, RZ ;  /* 0x000000b00ea67210 */ /* 0x020fe20007f3e0ff */
[----:B------:R-:W5:Y:S04]  /*4190*/  LDL R192, [R1+0x104] ;  /* 0x0001040001c07983 */ /* 0x000f680000100800 */
[----:B------:R-:W5:Y:S01]  /*41a0*/  LDL R176, [R1+0xd0] ;  /* 0x0000d00001b07983 */ /* 0x000f620000100800 */
[----:B----4-:R-:W-:-:S03]  /*41b0*/  IMAD.X R167, R15, 0x1, R190, P1 ;  /* 0x000000010fa77824 */ /* 0x010fc600008e06be */
[----:B------:R-:W4:Y:S04]  /*41c0*/  LDL R190, [R1+0xdc] ;  /* 0x0000dc0001be7983 */ /* 0x000f280000100800 */
[----:B------:R0:W4:Y:S01]  /*41d0*/  @P3 LDG.E.U8 R182, desc[UR14][R166.64] ;  /* 0x0000000ea6b63981 */ /* 0x000122000c1e1100 */
[----:B--2---:R-:W-:-:S03]  /*41e0*/  IMAD.X R157, R15, 0x1, R189, P0 ;  /* 0x000000010f9d7824 */ /* 0x004fc600000e06bd */
[----:B------:R-:W2:Y:S01]  /*41f0*/  LDL R189, [R1+0xe4] ;  /* 0x0000e40001bd7983 */ /* 0x000ea20000100800 */
[----:B0-----:R-:W-:-:S03]  /*4200*/  IADD3 R166, P1, R14, R188, RZ ;  /* 0x000000bc0ea67210 */ /* 0x001fc60007f3e0ff */
[----:B------:R-:W2:Y:S01]  /*4210*/  LDL R188, [R1+0xd8] ;  /* 0x0000d80001bc7983 */ /* 0x000ea20000100800 */
[----:B------:R-:W-:Y:S02]  /*4220*/  ISETP.GT.AND P2, PT, R17, 0xe, PT ;  /* 0x0000000e1100780c */ /* 0x000fe40003f44270 */
[----:B------:R-:W-:Y:S01]  /*4230*/  PRMT R169, RZ, 0x7610, R169 ;  /* 0x00007610ffa97816 */ /* 0x000fe200000000a9 */
[----:B------:R-:W-:Y:S01]  /*4240*/  IMAD.X R167, R15, 0x1, R191, P1 ;  /* 0x000000010fa77824 */ /* 0x000fe200008e06bf */
[----:B------:R-:W-:Y:S01]  /*4250*/  PRMT R168, RZ, 0x7610, R168 ;  /* 0x00007610ffa87816 */ /* 0x000fe200000000a8 */
[----:B------:R-:W2:Y:S04]  /*4260*/  LDL R191, [R1+0xf4] ;  /* 0x0000f40001bf7983 */ /* 0x000ea80000100800 */
[----:B------:R3:W2:Y:S01]  /*4270*/  @P3 LDG.E.U8 R169, desc[UR14][R156.64] ;  /* 0x0000000e9ca93981 */ /* 0x0006a2000c1e1100 */
[----:B------:R-:W-:-:S03]  /*4280*/  PRMT R181, RZ, 0x7610, R181 ;  /* 0x00007610ffb57816 */ /* 0x000fc600000000b5 */
[----:B------:R4:W2:Y:S01]  /*4290*/  @P2 LDG.E.U8 R168, desc[UR14][R166.64] ;  /* 0x0000000ea6a82981 */ /* 0x0008a2000c1e1100 */
[----:B---3--:R-:W-:-:S03]  /*42a0*/  IADD3 R156, P0, R14, R177, RZ ;  /* 0x000000b10e9c7210 */ /* 0x008fc60007f1e0ff */
[----:B------:R-:W3:Y:S02]  /*42b0*/  LDL R177, [R1+0xe0] ;  /* 0x0000e00001b17983 */ /* 0x000ee40000100800 */
[----:B-----5:R-:W-:Y:S02]  /*42c0*/  IMAD.X R157, R15, 0x1, R176, P0 ;  /* 0x000000010f9d7824 */ /* 0x020fe400000e06b0 */
[----:B------:R-:W5:Y:S04]  /*42d0*/  LDL R176, [R1+0xec] ;  /* 0x0000ec0001b07983 */ /* 0x000f680000100800 */
[----:B------:R2:W5:Y:S01]  /*42e0*/  @P2 LDG.E.U8 R181, desc[UR14][R156.64] ;  /* 0x0000000e9cb52981 */ /* 0x000562000c1e1100 */
[----:B----4-:R-:W-:-:S03]  /*42f0*/  IADD3 R166, P1, R14, R190, RZ ;  /* 0x000000be0ea67210 */ /* 0x010fc60007f3e0ff */
[----:B------:R-:W4:Y:S01]  /*4300*/  LDL R190, [R1+0xe8] ;  /* 0x0000e80001be7983 */ /* 0x000f220000100800 */
[----:B--2---:R-:W-:-:S03]  /*4310*/  IADD3 R156, P0, R14, R189, RZ ;  /* 0x000000bd0e9c7210 */ /* 0x004fc60007f1e0ff */
[----:B------:R-:W2:Y:S01]  /*4320*/  LDL R189, [R1+0xf0] ;  /* 0x0000f00001bd7983 */ /* 0x000ea20000100800 */
[----:B------:R-:W-:-:S03]  /*4330*/  IMAD.X R167, R15, 0x1, R188, P1 ;  /* 0x000000010fa77824 */ /* 0x000fc600008e06bc */
[----:B------:R-:W2:Y:S01]  /*4340*/  LDL R188, [R1+0xfc] ;  /* 0x0000fc0001bc7983 */ /* 0x000ea20000100800 */
[----:B------:R-:W-:Y:S02]  /*4350*/  ISETP.GT.AND P3, PT, R17, 0xf, PT ;  /* 0x0000000f1100780c */ /* 0x000fe40003f64270 */
[----:B------:R-:W-:Y:S02]  /*4360*/  PRMT R180, RZ, 0x7610, R180 ;  /* 0x00007610ffb47816 */ /* 0x000fe400000000b4 */
[----:B------:R-:W-:-:S09]  /*4370*/  PRMT R161, RZ, 0x7610, R161 ;  /* 0x00007610ffa17816 */ /* 0x000fd200000000a1 */
[----:B------:R0:W2:Y:S01]  /*4380*/  @P3 LDG.E.U8 R180, desc[UR14][R166.64] ;  /* 0x0000000ea6b43981 */ /* 0x0000a2000c1e1100 */
[----:B---3--:R-:W-:-:S05]  /*4390*/  IMAD.X R157, R15, 0x1, R177, P0 ;  /* 0x000000010f9d7824 */ /* 0x008fca00000e06b1 */
[----:B------:R1:W3:Y:S01]  /*43a0*/  @P3 LDG.E.U8 R161, desc[UR14][R156.64] ;  /* 0x0000000e9ca13981 */ /* 0x0002e2000c1e1100 */
[----:B------:R-:W-:Y:S02]  /*43b0*/  ISETP.GT.AND P3, PT, R17, 0x11, PT ;  /* 0x000000111100780c */ /* 0x000fe40003f64270 */
[C---:B0-----:R-:W-:Y:S02]  /*43c0*/  IADD3 R166, P0, R14.reuse, R191, RZ ;  /* 0x000000bf0ea67210 */ /* 0x041fe40007f1e0ff */
[----:B------:R-:W-:Y:S01]  /*43d0*/  PRMT R178, RZ, 0x7610, R178 ;  /* 0x00007610ffb27816 */ /* 0x000fe200000000b2 */
[----:B------:R-:W3:Y:S01]  /*43e0*/  LDL R191, [R1+0x10c] ;  /* 0x00010c0001bf7983 */ /* 0x000ee20000100800 */
[----:B-----5:R-:W-:-:S05]  /*43f0*/  IADD3 R176, P1, R14, R176, RZ ;  /* 0x000000b00eb07210 */ /* 0x020fca0007f3e0ff */
[----:B----4-:R-:W-:Y:S01]  /*4400*/  IMAD.X R177, R15, 0x1, R190, P1 ;  /* 0x000000010fb17824 */ /* 0x010fe200008e06be */
[----:B------:R-:W-:Y:S01]  /*4410*/  ISETP.GT.AND P2, PT, R17, 0x10, PT ;  /* 0x000000101100780c */ /* 0x000fe20003f44270 */
[----:B------:R-:W4:Y:S01]  /*4420*/  LDL R190, [R1+0x114] ;  /* 0x0001140001be7983 */ /* 0x000f220000100800 */
[----:B--2---:R-:W-:Y:S01]  /*4430*/  IMAD.X R167, R15, 0x1, R189, P0 ;  /* 0x000000010fa77824 */ /* 0x004fe200000e06bd */
[----:B------:R-:W-:-:S05]  /*4440*/  IADD3 R188, P1, R14, R188, RZ ;  /* 0x000000bc0ebc7210 */ /* 0x000fca0007f3e0ff */
[----:B------:R-:W-:Y:S02]  /*4450*/  IMAD.X R189, R15, 0x1, R248, P1 ;  /* 0x000000010fbd7824 */ /* 0x000fe400008e06f8 */
[----:B------:R-:W2:Y:S04]  /*4460*/  LDL R248, [R1+0x11c] ;  /* 0x00011c0001f87983 */ /* 0x000ea80000100800 */
[----:B------:R3:W5:Y:S04]  /*4470*/  @P3 LDG.E.U8 R178, desc[UR14][R188.64] ;  /* 0x0000000ebcb23981 */ /* 0x000768000c1e1100 */
[----:B------:R-:W4:Y:S01]  /*4480*/  LDL R189, [R1+0x108] ;  /* 0x0001080001bd7983 */ /* 0x000f220000100800 */
[----:B-1----:R-:W-:-:S02]  /*4490*/  PRMT R156, RZ, 0x7610, R156 ;  /* 0x00007610ff9c7816 */ /* 0x002fc4000000009c */
[----:B------:R-:W-:-:S04]  /*44a0*/  PRMT R179, RZ, 0x7610, R179 ;  /* 0x00007610ffb37816 */ /* 0x000fc800000000b3 */
[----:B------:R0:W5:Y:S04]  /*44b0*/  @P2 LDG.E.U8 R156, desc[UR14][R176.64] ;  /* 0x0000000eb09c2981 */ /* 0x000168000c1e1100 */
[----:B------:R1:W5:Y:S01]  /*44c0*/  @P2 LDG.E.U8 R179, desc[UR14][R166.64] ;  /* 0x0000000ea6b32981 */ /* 0x000362000c1e1100 */
[----:B------:R-:W-:Y:S02]  /*44d0*/  ISETP.GT.AND P2, PT, R17, 0x12, PT ;  /* 0x000000121100780c */ /* 0x000fe40003f44270 */
[C---:B---3--:R-:W-:Y:S02]  /*44e0*/  IADD3 R188, P1, R14.reuse, R191, RZ ;  /* 0x000000bf0ebc7210 */ /* 0x048fe40007f3e0ff */
[----:B0-----:R-:W-:Y:S02]  /*44f0*/  IADD3 R176, P0, R14, R192, RZ ;  /* 0x000000c00eb07210 */ /* 0x001fe40007f1e0ff */
[----:B------:R-:W3:Y:S01]  /*4500*/  LDL R192, [R1+0x110] ;  /* 0x0001100001c07983 */ /* 0x000ee20000100800 */
[----:B-1----:R-:W-:-:S02]  /*4510*/  PRMT R167, RZ, 0x7610, R167 ;  /* 0x00007610ffa77816 */ /* 0x002fc400000000a7 */
[----:B------:R-:W-:Y:S01]  /*4520*/  IMAD.X R177, R15, 0x1, R193, P0 ;  /* 0x000000010fb17824 */ /* 0x000fe200000e06c1 */
[----:B------:R-:W-:Y:S01]  /*4530*/  PRMT R166, RZ, 0x7610, R166 ;  /* 0x00007610ffa67816 */ /* 0x000fe200000000a6 */
[----:B------:R-:W5:Y:S04]  /*4540*/  LDL R193, [R1+0x120] ;  /* 0x0001200001c17983 */ /* 0x000f680000100800 */
[----:B------:R0:W5:Y:S01]  /*4550*/  @P3 LDG.E.U8 R167, desc[UR14][R176.64] ;  /* 0x0000000eb0a73981 */ /* 0x000162000c1e1100 */
[----:B------:R-:W-:Y:S02]  /*4560*/  ISETP.GT.AND P3, PT, R17, 0x13, PT ;  /* 0x000000131100780c */ /* 0x000fe40003f64270 */
[----:B0-----:R-:W-:Y:S01]  /*4570*/  PRMT R176, RZ, 0x7610, R176 ;  /* 0x00007610ffb07816 */ /* 0x001fe200000000b0 */
[----:B----4-:R-:W-:-:S05]  /*4580*/  IMAD.X R189, R15, 0x1, R189, P1 ;  /* 0x000000010fbd7824 */ /* 0x010fca00008e06bd */
[----:B------:R2:W4:Y:S02]  /*4590*/  @P2 LDG.E.U8 R166, desc[UR14][R188.64] ;  /* 0x0000000ebca62981 */ /* 0x000524000c1e1100 */
[C---:B--2---:R-:W-:Y:S02]  /*45a0*/  IADD3 R188, P1, R14.reuse, R248, RZ ;  /* 0x000000f80ebc7210 */ /* 0x044fe40007f3e0ff */
[----:B------:R-:W2:Y:S03]  /*45b0*/  LDL R248, [R1+0x128] ;  /* 0x0001280001f87983 */ /* 0x000ea60000100800 */
[C---:B------:R-:W-:Y:S01]  /*45c0*/  IMAD.X R189, R15.reuse, 0x1, R249, P1 ;  /* 0x000000010fbd7824 */ /* 0x040fe200008e06f9 */
[C---:B------:R-:W-:Y:S01]  /*45d0*/  IADD3 R190, P0, R14.reuse, R190, RZ ;  /* 0x000000be0ebe7210 */ /* 0x040fe20007f1e0ff */
[----:B------:R-:W4:Y:S04]  /*45e0*/  LDL R249, [R1+0x144] ;  /* 0x0001440001f97983 */ /* 0x000f280000100800 */
[----:B------:R-:W4:Y:S04]  /*45f0*/  @P3 LDG.E.U8 R176, desc[UR14][R188.64] ;  /* 0x0000000ebcb03981 */ /* 0x000f28000c1e1100 */
[----:B------:R-:W2:Y:S01]  /*4600*/  LDL R189, [R1+0x12c] ;  /* 0x00012c0001bd7983 */ /* 0x000ea20000100800 */
[----:B------:R-:W-:Y:S01]  /*4610*/  PRMT R177, RZ, 0x7610, R177 ;  /* 0x00007610ffb17816 */ /* 0x000fe200000000b1 */
[----:B---3--:R-:W-:Y:S01]  /*4620*/  IMAD.X R191, R15, 0x1, R192, P0 ;  /* 0x000000010fbf7824 */ /* 0x008fe200000e06c0 */
[----:B------:R-:W-:Y:S01]  /*4630*/  PRMT R162, RZ, 0x7610, R162 ;  /* 0x00007610ffa27816 */ /* 0x000fe200000000a2 */
[----:B------:R-:W3:Y:S04]  /*4640*/  LDL R192, [R1+0x134] ;  /* 0x0001340001c07983 */ /* 0x000ee80000100800 */
[----:B------:R0:W4:Y:S02]  /*4650*/  @P2 LDG.E.U8 R177, desc[UR14][R190.64] ;  /* 0x0000000ebeb12981 */ /* 0x000124000c1e1100 */
[----:B0-----:R-:W-:-:S02]  /*4660*/  IADD3 R190, P0, R14, R250, RZ ;  /* 0x000000fa0ebe7210 */ /* 0x001fc40007f1e0ff */
[----:B------:R-:W4:Y:S03]  /*4670*/  LDL R250, [R1+0x13c] ;  /* 0x00013c0001fa7983 */ /* 0x000f260000100800 */
[----:B-----5:R-:W-:Y:S02]  /*4680*/  IMAD.X R191, R15, 0x1, R193, P0 ;  /* 0x000000010fbf7824 */ /* 0x020fe400000e06c1 */
[----:B------:R-:W5:Y:S04]  /*4690*/  LDL R193, [R1+0x138] ;  /* 0x0001380001c17983 */ /* 0x000f680000100800 */
[----:B------:R3:W5:Y:S04]  /*46a0*/  @P3 LDG.E.U8 R162, desc[UR14][R190.64] ;  /* 0x0000000ebea23981 */ /* 0x000768000c1e1100 */
[----:B------:R-:W5:Y:S01]  /*46b0*/  LDL R191, [R1+0x130] ;  /* 0x0001300001bf7983 */ /* 0x000f620000100800 */
[----:B--2---:R-:W-:-:S05]  /*46c0*/  IADD3 R188, P1, R14, R189, RZ ;  /* 0x000000bd0ebc7210 */ /* 0x004fca0007f3e0ff */
[----:B------:R-:W-:Y:S02]  /*46d0*/  IMAD.X R189, R15, 0x1, R248, P1 ;  /* 0x000000010fbd7824 */ /* 0x000fe400008e06f8 */
[----:B------:R-:W2:Y:S01]  /*46e0*/  LDL R248, [R1+0x140] ;  /* 0x0001400001f87983 */ /* 0x000ea20000100800 */
[C---:B------:R-:W-:Y:S02]  /*46f0*/  ISETP.GT.AND P2, PT, R17.reuse, 0x14, PT ;  /* 0x000000141100780c */ /* 0x040fe40003f44270 */
[----:B------:R-:W-:Y:S02]  /*4700*/  PRMT R157, RZ, 0x7610, R157 ;  /* 0x00007610ff9d7816 */ /* 0x000fe4000000009d */
[----:B---3--:R-:W-:Y:S02]  /*4710*/  IADD3 R190, P0, R14, R192, RZ ;  /* 0x000000c00ebe7210 */ /* 0x008fe40007f1e0ff */
[----:B------:R-:W-:Y:S01]  /*4720*/  ISETP.GT.AND P3, PT, R17, 0x15, PT ;  /* 0x000000151100780c */ /* 0x000fe20003f64270 */
[----:B------:R-:W3:Y:S01]  /*4730*/  LDL R192, [R1+0x14c] ;  /* 0x00014c0001c07983 */ /* 0x000ee20000100800 */
[----:B------:R-:W-:-:S05]  /*4740*/  PRMT R175, RZ, 0x7610, R175 ;  /* 0x00007610ffaf7816 */ /* 0x000fca00000000af */
[----:B------:R4:W3:Y:S01]  /*4750*/  @P2 LDG.E.U8 R157, desc[UR14][R188.64] ;  /* 0x0000000ebc9d2981 */ /* 0x0008e2000c1e1100 */
[----:B------:R-:W-:Y:S02]  /*4760*/  PRMT R197, RZ, 0x7610, R197 ;  /* 0x00007610ffc57816 */ /* 0x000fe400000000c5 */
[C---:B----4-:R-:W-:Y:S02]  /*4770*/  IADD3 R188, P1, R14.reuse, R250, RZ ;  /* 0x000000fa0ebc7210 */ /* 0x050fe40007f3e0ff */
[----:B------:R-:W-:Y:S01]  /*4780*/  PRMT R196, RZ, 0x7610, R196 ;  /* 0x00007610ffc47816 */ /* 0x000fe200000000c4 */
[----:B------:R-:W4:Y:S01]  /*4790*/  LDL R250, [R1+0x158] ;  /* 0x0001580001fa7983 */ /* 0x000f220000100800 */
[C---:B-----5:R-:W-:Y:S02]  /*47a0*/  IMAD.X R191, R15.reuse, 0x1, R191, P0 ;  /* 0x000000010fbf7824 */ /* 0x060fe400000e06bf */
[----:B------:R-:W-:Y:S02]  /*47b0*/  IMAD.X R189, R15, 0x1, R193, P1 ;  /* 0x000000010fbd7824 */ /* 0x000fe400008e06c1 */
[----:B------:R-:W5:Y:S04]  /*47c0*/  LDL R193, [R1+0x148] ;  /* 0x0001480001c17983 */ /* 0x000f680000100800 */
[----:B------:R0:W4:Y:S04]  /*47d0*/  @P2 LDG.E.U8 R175, desc[UR14][R190.64] ;  /* 0x0000000ebeaf2981 */ /* 0x000128000c1e1100 */
[----:B------:R1:W4:Y:S01]  /*47e0*/  @P3 LDG.E.U8 R197, desc[UR14][R188.64] ;  /* 0x0000000ebcc53981 */ /* 0x000322000c1e1100 */
[----:B0-----:R-:W-:-:S03]  /*47f0*/  IADD3 R190, P2, R14, R249, RZ ;  /* 0x000000f90ebe7210 */ /* 0x001fc60007f5e0ff */
[----:B------:R-:W4:Y:S04]  /*4800*/  LDL R249, [R1+0x164] ;  /* 0x0001640001f97983 */ /* 0x000f280000100800 */
[----:B------:R-:W1:Y:S01]  /*4810*/  LDL R189, [R1+0x154] ;  /* 0x0001540001bd7983 */ /* 0x000e620000100800 */
[----:B--2---:R-:W-:-:S03]  /*4820*/  IMAD.X R191, R15, 0x1, R248, P2 ;  /* 0x000000010fbf7824 */ /* 0x004fc600010e06f8 */
[----:B------:R-:W2:Y:S04]  /*4830*/  LDL R248, [R1+0x160] ;  /* 0x0001600001f87983 */ /* 0x000ea80000100800 */
[----:B------:R-:W2:Y:S04]  /*4840*/  @P3 LDG.E.U8 R196, desc[UR14][R190.64] ;  /* 0x0000000ebec43981 */ /* 0x000ea8000c1e1100 */
[----:B------:R-:W4:Y:S04]  /*4850*/  LDL R190, [R1+0x150] ;  /* 0x0001500001be7983 */ /* 0x000f280000100800 */
[----:B------:R-:W2:Y:S01]  /*4860*/  LDL R191, [R1+0x15c] ;  /* 0x00015c0001bf7983 */ /* 0x000ea20000100800 */
[----:B------:R-:W-:-:S02]  /*4870*/  ISETP.GT.AND P0, PT, R17, 0x16, PT ;  /* 0x000000161100780c */ /* 0x000fc40003f04270 */
[----:B---3--:R-:W-:Y:S02]  /*4880*/  IADD3 R192, P1, R14, R192, RZ ;  /* 0x000000c00ec07210 */ /* 0x008fe40007f3e0ff */
[----:B------:R-:W-:Y:S02]  /*4890*/  PRMT R198, RZ, 0x7610, R198 ;  /* 0x00007610ffc67816 */ /* 0x000fe400000000c6 */
[----:B------:R-:W-:Y:S01]  /*48a0*/  ISETP.GT.AND P2, PT, R17, 0x17, PT ;  /* 0x000000171100780c */ /* 0x000fe20003f44270 */
[----:B-----5:R-:W-:-:S06]  /*48b0*/  IMAD.X R193, R15, 0x1, R193, P1 ;  /* 0x000000010fc17824 */ /* 0x020fcc00008e06c1 */
[----:B------:R0:W3:Y:S01]  /*48c0*/  @P0 LDG.E.U8 R198, desc[UR14][R192.64] ;  /* 0x0000000ec0c60981 */ /* 0x0000e2000c1e1100 */
[C---:B-1----:R-:W-:Y:S02]  /*48d0*/  IADD3 R188, P1, R14.reuse, R189, RZ ;  /* 0x000000bd0ebc7210 */ /* 0x042fe40007f3e0ff */
[----:B0-----:R-:W-:Y:S02]  /*48e0*/  PRMT R192, RZ, 0x7610, R192 ;  /* 0x00007610ffc07816 */ /* 0x001fe400000000c0 */
[----:B------:R-:W-:Y:S01]  /*48f0*/  PRMT R193, RZ, 0x7610, R193 ;  /* 0x00007610ffc17816 */ /* 0x000fe200000000c1 */
[----:B----4-:R-:W-:Y:S01]  /*4900*/  IMAD.X R189, R15, 0x1, R190, P1 ;  /* 0x000000010fbd7824 */ /* 0x010fe200008e06be */
[----:B--2---:R-:W-:-:S04]  /*4910*/  IADD3 R190, P1, R14, R191, RZ ;  /* 0x000000bf0ebe7210 */ /* 0x004fc80007f3e0ff */
[----:B------:R0:W2:Y:S01]  /*4920*/  @P0 LDG.E.U8 R192, desc[UR14][R188.64] ;  /* 0x0000000ebcc00981 */ /* 0x0000a2000c1e1100 */
[----:B------:R-:W-:Y:S01]  /*4930*/  IMAD.X R191, R15, 0x1, R250, P1 ;  /* 0x000000010fbf7824 */ /* 0x000fe200008e06fa */
[----:B------:R-:W-:Y:S02]  /*4940*/  PRMT R199, RZ, 0x7610, R199 ;  /* 0x00007610ffc77816 */ /* 0x000fe400000000c7 */
[----:B------:R-:W4:Y:S01]  /*4950*/  LDL R250, [R1+0x178] ;  /* 0x0001780001fa7983 */ /* 0x000f220000100800 */
[----:B0-----:R-:W-:-:S03]  /*4960*/  IADD3 R188, P0, R14, R249, RZ ;  /* 0x000000f90ebc7210 */ /* 0x001fc60007f1e0ff */
[----:B------:R0:W5:Y:S02]  /*4970*/  @P2 LDG.E.U8 R193, desc[UR14][R190.64] ;  /* 0x0000000ebec12981 */ /* 0x000164000c1e1100 */
[----:B------:R-:W-:Y:S01]  /*4980*/  IMAD.X R189, R15, 0x1, R248, P0 ;  /* 0x000000010fbd7824 */ /* 0x000fe200000e06f8 */
[----:B------:R-:W-:Y:S01]  /*4990*/  ISETP.GT.AND P1, PT, R17, 0x18, PT ;  /* 0x000000181100780c */ /* 0x000fe20003f24270 */
[----:B------:R-:W3:Y:S01]  /*49a0*/  LDL R249, [R1+0x184] ;  /* 0x0001840001f97983 */ /* 0x000ee20000100800 */
[----:B0-----:R-:W-:-:S03]  /*49b0*/  PRMT R190, RZ, 0x7610, R190 ;  /* 0x00007610ffbe7816 */ /* 0x001fc600000000be */
[----:B------:R-:W2:Y:S04]  /*49c0*/  LDL R248, [R1+0x180] ;  /* 0x0001800001f87983 */ /* 0x000ea80000100800 */
[----:B------:R0:W5:Y:S04]  /*49d0*/  @P2 LDG.E.U8 R190, desc[UR14][R188.64] ;  /* 0x0000000ebcbe2981 */ /* 0x000168000c1e1100 */
[----:B------:R-:W0:Y:S02]  /*49e0*/  LDL R189, [R1+0x16c] ;  /* 0x00016c0001bd7983 */ /* 0x000e240000100800 */
[----:B0-----:R-:W-:-:S02]  /*49f0*/  IADD3 R188, P0, R14, R189, RZ ;  /* 0x000000bd0ebc7210 */ /* 0x001fc40007f1e0ff */
[----:B------:R-:W4:Y:S01]  /*4a00*/  LDL R189, [R1+0x168] ;  /* 0x0001680001bd7983 */ /* 0x000f220000100800 */
[----:B------:R-:W-:Y:S02]  /*4a10*/  PRMT R191, RZ, 0x7610, R191 ;  /* 0x00007610ffbf7816 */ /* 0x000fe400000000bf */
[----:B----4-:R-:W-:-:S05]  /*4a20*/  IMAD.X R189, R15, 0x1, R189, P0 ;  /* 0x000000010fbd7824 */ /* 0x010fca00000e06bd */
[----:B------:R0:W4:Y:S04]  /*4a30*/  @P1 LDG.E.U8 R191, desc[UR14][R188.64] ;  /* 0x0000000ebcbf1981 */ /* 0x000128000c1e1100 */
[----:B------:R-:W0:Y:S02]  /*4a40*/  LDL R189, [R1+0x174] ;  /* 0x0001740001bd7983 */ /* 0x000e240000100800 */
[----:B0-----:R-:W-:Y:S02]  /*4a50*/  IADD3 R188, P0, R14, R189, RZ ;  /* 0x000000bd0ebc7210 */ /* 0x001fe40007f1e0ff */
[----:B------:R-:W3:Y:S03]  /*4a60*/  LDL R189, [R1+0x170] ;  /* 0x0001700001bd7983 */ /* 0x000ee60000100800 */
[----:B---3--:R-:W-:-:S05]  /*4a70*/  IMAD.X R189, R15, 0x1, R189, P0 ;  /* 0x000000010fbd7824 */ /* 0x008fca00000e06bd */
[----:B------:R0:W3:Y:S04]  /*4a80*/  @P1 LDG.E.U8 R199, desc[UR14][R188.64] ;  /* 0x0000000ebcc71981 */ /* 0x0000e8000c1e1100 */
[----:B------:R-:W0:Y:S01]  /*4a90*/  LDL R189, [R1+0x17c] ;  /* 0x00017c0001bd7983 */ /* 0x000e220000100800 */
[----:B------:R-:W-:Y:S02]  /*4aa0*/  ISETP.GT.AND P1, PT, R17, 0x19, PT ;  /* 0x000000191100780c */ /* 0x000fe40003f24270 */
[----:B------:R-:W-:Y:S02]  /*4ab0*/  PRMT R200, RZ, 0x7610, R200 ;  /* 0x00007610ffc87816 */ /* 0x000fe400000000c8 */
[----:B------:R-:W-:Y:S02]  /*4ac0*/  PRMT R201, RZ, 0x7610, R201 ;  /* 0x00007610ffc97816 */ /* 0x000fe400000000c9 */
[----:B0-----:R-:W-:-:S05]  /*4ad0*/  IADD3 R188, P0, R14, R189, RZ ;  /* 0x000000bd0ebc7210 */ /* 0x001fca0007f1e0ff */
[C---:B------:R-:W-:Y:S01]  /*4ae0*/  IMAD.X R189, R15.reuse, 0x1, R250, P0 ;  /* 0x000000010fbd7824 */ /* 0x040fe200000e06fa */
[----:B------:R-:W-:Y:S01]  /*4af0*/  PRMT R202, RZ, 0x7610, R202 ;  /* 0x00007610ffca7816 */ /* 0x000fe200000000ca */
[----:B------:R-:W5:Y:S04]  /*4b00*/  LDL R250, [R1+0x198] ;  /* 0x0001980001fa7983 */ /* 0x000f680000100800 */
[----:B------:R0:W3:Y:S02]  /*4b10*/  @P1 LDG.E.U8 R200, desc[UR14][R188.64] ;  /* 0x0000000ebcc81981 */ /* 0x0000e4000c1e1100 */
[----:B0-----:R-:W-:Y:S02]  /*4b20*/  IADD3 R188, P0, R14, R249, RZ ;  /* 0x000000f90ebc7210 */ /* 0x001fe40007f1e0ff */
[----:B------:R-:W-:Y:S01]  /*4b30*/  PRMT R203, RZ, 0x7610, R203 ;  /* 0x00007610ffcb7816 */ /* 0x000fe200000000cb */
[----:B------:R-:W4:Y:S02]  /*4b40*/  LDL R249, [R1+0x1a4] ;  /* 0x0001a40001f97983 */ /* 0x000f240000100800 */
[----:B--2---:R-:W-:-:S02]  /*4b50*/  IMAD.X R189, R15, 0x1, R248, P0 ;  /* 0x000000010fbd7824 */ /* 0x004fc400000e06f8 */
[----:B------:R-:W2:Y:S04]  /*4b60*/  LDL R248, [R1+0x1a0] ;  /* 0x0001a00001f87983 */ /* 0x000ea80000100800 */
[----:B------:R0:W3:Y:S04]  /*4b70*/  @P1 LDG.E.U8 R201, desc[UR14][R188.64] ;  /* 0x0000000ebcc91981 */ /* 0x0000e8000c1e1100 */
[----:B------:R-:W0:Y:S01]  /*4b80*/  LDL R189, [R1+0x18c] ;  /* 0x00018c0001bd7983 */ /* 0x000e220000100800 */
[----:B------:R-:W-:Y:S02]  /*4b90*/  ISETP.GT.AND P1, PT, R17, 0x1a, PT ;  /* 0x0000001a1100780c */ /* 0x000fe40003f24270 */
[----:B0-----:R-:W-:-:S02]  /*4ba0*/  IADD3 R188, P0, R14, R189, RZ ;  /* 0x000000bd0ebc7210 */ /* 0x001fc40007f1e0ff */
[----:B------:R-:W5:Y:S03]  /*4bb0*/  LDL R189, [R1+0x188] ;  /* 0x0001880001bd7983 */ /* 0x000f660000100800 */
[----:B-----5:R-:W-:-:S06]  /*4bc0*/  IMAD.X R189, R15, 0x1, R189, P0 ;  /* 0x000000010fbd7824 */ /* 0x020fcc00000e06bd */
[----:B------:R0:W5:Y:S04]  /*4bd0*/  @P1 LDG.E.U8 R202, desc[UR14][R188.64] ;  /* 0x0000000ebcca1981 */ /* 0x000168000c1e1100 */
[----:B------:R-:W0:Y:S02]  /*4be0*/  LDL R189, [R1+0x194] ;  /* 0x0001940001bd7983 */ /* 0x000e240000100800 */
[----:B0-----:R-:W-:Y:S02]  /*4bf0*/  IADD3 R188, P0, R14, R189, RZ ;  /* 0x000000bd0ebc7210 */ /* 0x001fe40007f1e0ff */
[----:B------:R-:W4:Y:S03]  /*4c00*/  LDL R189, [R1+0x190] ;  /* 0x0001900001bd7983 */ /* 0x000f260000100800 */
[----:B----4-:R-:W-:-:S05]  /*4c10*/  IMAD.X R189, R15, 0x1, R189, P0 ;  /* 0x000000010fbd7824 */ /* 0x010fca00000e06bd */
[----:B------:R0:W4:Y:S04]  /*4c20*/  @P1 LDG.E.U8 R203, desc[UR14][R188.64] ;  /* 0x0000000ebccb1981 */ /* 0x000128000c1e1100 */
[----:B------:R-:W0:Y:S01]  /*4c30*/  LDL R189, [R1+0x19c] ;  /* 0x00019c0001bd7983 */ /* 0x000e220000100800 */
[----:B------:R-:W-:Y:S02]  /*4c40*/  ISETP.GT.AND P1, PT, R17, 0x1b, PT ;  /* 0x0000001b1100780c */ /* 0x000fe40003f24270 */
[----:B------:R-:W-:Y:S02]  /*4c50*/  PRMT R204, RZ, 0x7610, R204 ;  /* 0x00007610ffcc7816 */ /* 0x000fe400000000cc */
[----:B------:R-:W-:Y:S02]  /*4c60*/  PRMT R205, RZ, 0x7610, R205 ;  /* 0x00007610ffcd7816 */ /* 0x000fe400000000cd */
[----:B0-----:R-:W-:-:S05]  /*4c70*/  IADD3 R188, P0, R14, R189, RZ ;  /* 0x000000bd0ebc7210 */ /* 0x001fca0007f1e0ff */
[C---:B------:R-:W-:Y:S01]  /*4c80*/  IMAD.X R189, R15.reuse, 0x1, R250, P0 ;  /* 0x000000010fbd7824 */ /* 0x040fe200000e06fa */
[----:B------:R-:W-:Y:S01]  /*4c90*/  PRMT R206, RZ, 0x7610, R206 ;  /* 0x00007610ffce7816 */ /* 0x000fe200000000ce */
[----:B------:R-:W3:Y:S04]  /*4ca0*/  LDL R250, [R1+0x1b8] ;  /* 0x0001b80001fa7983 */ /* 0x000ee80000100800 */
[----:B------:R0:W4:Y:S02]  /*4cb0*/  @P1 LDG.E.U8 R204, desc[UR14][R188.64] ;  /* 0x0000000ebccc1981 */ /* 0x000124000c1e1100 */
[----:B0-----:R-:W-:Y:S02]  /*4cc0*/  IADD3 R188, P0, R14, R249, RZ ;  /* 0x000000f90ebc7210 */ /* 0x001fe40007f1e0ff */
[----:B------:R-:W-:Y:S01]  /*4cd0*/  PRMT R207, RZ, 0x7610, R207 ;  /* 0x00007610ffcf7816 */ /* 0x000fe200000000cf */
[----:B------:R-:W5:Y:S02]  /*4ce0*/  LDL R249, [R1+0x1c4] ;  /* 0x0001c40001f97983 */ /* 0x000f640000100800 */
[----:B--2---:R-:W-:-:S02]  /*4cf0*/  IMAD.X R189, R15, 0x1, R248, P0 ;  /* 0x000000010fbd7824 */ /* 0x004fc400000e06f8 */
[----:B------:R-:W2:Y:S04]  /*4d00*/  LDL R248, [R1+0x1c0] ;  /* 0x0001c00001f87983 */ /* 0x000ea80000100800 */
[----:B------:R0:W4:Y:S04]  /*4d10*/  @P1 LDG.E.U8 R205, desc[UR14][R188.64] ;  /* 0x0000000ebccd1981 */ /* 0x000128000c1e1100 */
[----:B------:R-:W0:Y:S01]  /*4d20*/  LDL R189, [R1+0x1ac] ;  /* 0x0001ac0001bd7983 */ /* 0x000e220000100800 */
[----:B------:R-:W-:Y:S02]  /*4d30*/  ISETP.GT.AND P1, PT, R17, 0x1c, PT ;  /* 0x0000001c1100780c */ /* 0x000fe40003f24270 */
[----:B0-----:R-:W-:-:S02]  /*4d40*/  IADD3 R188, P0, R14, R189, RZ ;  /* 0x000000bd0ebc7210 */ /* 0x001fc40007f1e0ff */
[----:B------:R-:W3:Y:S03]  /*4d50*/  LDL R189, [R1+0x1a8] ;  /* 0x0001a80001bd7983 */ /* 0x000ee60000100800 */
[----:B---3--:R-:W-:-:S06]  /*4d60*/  IMAD.X R189, R15, 0x1, R189, P0 ;  /* 0x000000010fbd7824 */ /* 0x008fcc00000e06bd */
[----:B------:R0:W3:Y:S04]  /*4d70*/  @P1 LDG.E.U8 R206, desc[UR14][R188.64] ;  /* 0x0000000ebcce1981 */ /* 0x0000e8000c1e1100 */
[----:B------:R-:W0:Y:S02]  /*4d80*/  LDL R189, [R1+0x1b4] ;  /* 0x0001b40001bd7983 */ /* 0x000e240000100800 */
[----:B0-----:R-:W-:Y:S02]  /*4d90*/  IADD3 R188, P0, R14, R189, RZ ;  /* 0x000000bd0ebc7210 */ /* 0x001fe40007f1e0ff */
[----:B------:R-:W5:Y:S03]  /*4da0*/  LDL R189, [R1+0x1b0] ;  /* 0x0001b00001bd7983 */ /* 0x000f660000100800 */
[----:B-----5:R-:W-:-:S05]  /*4db0*/  IMAD.X R189, R15, 0x1, R189, P0 ;  /* 0x000000010fbd7824 */ /* 0x020fca00000e06bd */
[----:B------:R0:W5:Y:S04]  /*4dc0*/  @P1 LDG.E.U8 R207, desc[UR14][R188.64] ;  /* 0x0000000ebccf1981 */ /* 0x000168000c1e1100 */
[----:B------:R-:W0:Y:S01]  /*4dd0*/  LDL R189, [R1+0x1bc] ;  /* 0x0001bc0001bd7983 */ /* 0x000e220000100800 */
[----:B------:R-:W-:Y:S02]  /*4de0*/  ISETP.GT.AND P1, PT, R17, 0x1d, PT ;  /* 0x0000001d1100780c */ /* 0x000fe40003f24270 */
[----:B------:R-:W-:Y:S02]  /*4df0*/  PRMT R208, RZ, 0x7610, R208 ;  /* 0x00007610ffd07816 */ /* 0x000fe400000000d0 */
[----:B------:R-:W-:Y:S02]  /*4e00*/  PRMT R209, RZ, 0x7610, R209 ;  /* 0x00007610ffd17816 */ /* 0x000fe400000000d1 */
[----:B0-----:R-:W-:-:S05]  /*4e10*/  IADD3 R188, P0, R14, R189, RZ ;  /* 0x000000bd0ebc7210 */ /* 0x001fca0007f1e0ff */
[C---:B------:R-:W-:Y:S01]  /*4e20*/  IMAD.X R189, R15.reuse, 0x1, R250, P0 ;  /* 0x000000010fbd7824 */ /* 0x040fe200000e06fa */
[----:B------:R-:W-:Y:S01]  /*4e30*/  PRMT R210, RZ, 0x7610, R210 ;  /* 0x00007610ffd27816 */ /* 0x000fe200000000d2 */
[----:B------:R-:W4:Y:S04]  /*4e40*/  LDL R250, [R1+0x1d8] ;  /* 0x0001d80001fa7983 */ /* 0x000f280000100800 */
[----:B------:R0:W5:Y:S02]  /*4e50*/  @P1 LDG.E.U8 R208, desc[UR14][R188.64] ;  /* 0x0000000ebcd01981 */ /* 0x000164000c1e1100 */
[----:B0-----:R-:W-:Y:S02]  /*4e60*/  IADD3 R188, P0, R14, R249, RZ ;  /* 0x000000f90ebc7210 */ /* 0x001fe40007f1e0ff */
[----:B------:R-:W-:Y:S01]  /*4e70*/  PRMT R211, RZ, 0x7610, R211 ;  /* 0x00007610ffd37816 */ /* 0x000fe200000000d3 */
[----:B------:R-:W3:Y:S02]  /*4e80*/  LDL R249, [R1+0x1e4] ;  /* 0x0001e40001f97983 */ /* 0x000ee40000100800 */
[----:B--2---:R-:W-:-:S02]  /*4e90*/  IMAD.X R189, R15, 0x1, R248, P0 ;  /* 0x000000010fbd7824 */ /* 0x004fc400000e06f8 */
[----:B------:R-:W2:Y:S04]  /*4ea0*/  LDL R248, [R1+0x1e0] ;  /* 0x0001e00001f87983 */ /* 0x000ea80000100800 */
[----:B------:R0:W5:Y:S04]  /*4eb0*/  @P1 LDG.E.U8 R209, desc[UR14][R188.64] ;  /* 0x0000000ebcd11981 */ /* 0x000168000c1e1100 */
[----:B------:R-:W0:Y:S01]  /*4ec0*/  LDL R189, [R1+0x1cc] ;  /* 0x0001cc0001bd7983 */ /* 0x000e220000100800 */
[----:B------:R-:W-:Y:S02]  /*4ed0*/  ISETP.GT.AND P1, PT, R17, 0x1e, PT ;  /* 0x0000001e1100780c */ /* 0x000fe40003f24270 */
[----:B0-----:R-:W-:-:S02]  /*4ee0*/  IADD3 R188, P0, R14, R189, RZ ;  /* 0x000000bd0ebc7210 */ /* 0x001fc40007f1e0ff */
[----:B------:R-:W4:Y:S03]  /*4ef0*/  LDL R189, [R1+0x1c8] ;  /* 0x0001c80001bd7983 */ /* 0x000f260000100800 */
[----:B----4-:R-:W-:-:S06]  /*4f00*/  IMAD.X R189, R15, 0x1, R189, P0 ;  /* 0x000000010fbd7824 */ /* 0x010fcc00000e06bd */
        /* <DEDUP_REMOVED lines=10> */
[----:B------:R-:W-:-:S02]  /*4fb0*/  PRMT R214, RZ, 0x7610, R214 ;  /* 0x00007610ffd67816 */ /* 0x000fc400000000d6 */
[----:B------:R-:W-:Y:S02]  /*4fc0*/  PRMT R215, RZ, 0x7610, R215 ;  /* 0x00007610ffd77816 */ /* 0x000fe400000000d7 */
[----:B------:R-:W-:Y:S02]  /*4fd0*/  PRMT R216, RZ, 0x7610, R216 ;  /* 0x00007610ffd87816 */ /* 0x000fe400000000d8 */
[----:B------:R-:W-:Y:S02]  /*4fe0*/  PRMT R217, RZ, 0x7610, R217 ;  /* 0x00007610ffd97816 */ /* 0x000fe400000000d9 */
[----:B------:R-:W-:Y:S02]  /*4ff0*/  PRMT R218, RZ, 0x7610, R218 ;  /* 0x00007610ffda7816 */ /* 0x000fe400000000da */
[----:B------:R-:W-:Y:S02]  /*5000*/  PRMT R219, RZ, 0x7610, R219 ;  /* 0x00007610ffdb7816 */ /* 0x000fe400000000db */
[----:B------:R-:W-:-:S02]  /*5010*/  PRMT R220, RZ, 0x7610, R220 ;  /* 0x00007610ffdc7816 */ /* 0x000fc400000000dc */
[----:B------:R-:W-:Y:S02]  /*5020*/  LOP3.LUT R195, R195, 0xffff, RZ, 0xc0, !PT ;  /* 0x0000ffffc3c37812 */ /* 0x000fe400078ec0ff */
[----:B------:R-:W-:Y:S02]  /*5030*/  LOP3.LUT R194, R194, 0xffff, RZ, 0xc0, !PT ;  /* 0x0000ffffc2c27812 */ /* 0x000fe400078ec0ff */
[----:B------:R-:W-:Y:S02]  /*5040*/  LOP3.LUT R187, R187, 0xffff, RZ, 0xc0, !PT ;  /* 0x0000ffffbbbb7812 */ /* 0x000fe400078ec0ff */
[----:B------:R-:W-:Y:S02]  /*5050*/  LOP3.LUT R186, R186, 0xffff, RZ, 0xc0, !PT ;  /* 0x0000ffffbaba7812 */ /* 0x000fe400078ec0ff */
[----:B------:R-:W-:Y:S02]  /*5060*/  LOP3.LUT R155, R155, 0xffff, RZ, 0xc0, !PT ;  /* 0x0000ffff9b9b7812 */ /* 0x000fe400078ec0ff */
[----:B------:R-:W-:-:S02]  /*5070*/  LOP3.LUT R174, R174, 0xffff, RZ, 0xc0, !PT ;  /* 0x0000ffffaeae7812 */ /* 0x000fc400078ec0ff */
[----:B------:R-:W-:Y:S02]  /*5080*/  LOP3.LUT R21, R21, 0xffff, RZ, 0xc0, !PT ;  /* 0x0000ffff15157812 */ /* 0x000fe400078ec0ff */
[----:B------:R-:W-:Y:S02]  /*5090*/  LOP3.LUT R158, R158, 0xffff, RZ, 0xc0, !PT ;  /* 0x0000ffff9e9e7812 */ /* 0x000fe400078ec0ff */
[----:B------:R-:W-:Y:S02]  /*50a0*/  LOP3.LUT R163, R163, 0xffff, RZ, 0xc0, !PT ;  /* 0x0000ffffa3a37812 */ /* 0x000fe400078ec0ff */
[----:B------:R-:W-:Y:S02]  /*50b0*/  LOP3.LUT R153, R153, 0xffff, RZ, 0xc0, !PT ;  /* 0x0000ffff99997812 */ /* 0x000fe400078ec0ff */
[----:B------:R-:W-:-:S04]  /*50c0*/  LOP3.LUT R172, R172, 0xffff, RZ, 0xc0, !PT ;  /* 0x0000ffffacac7812 */ /* 0x000fc800078ec0ff */
[--C-:B------:R-:W-:Y:S02]  /*50d0*/  PRMT R153, R153, 0x3340, R172.reuse ;  /* 0x0000334099997816 */ /* 0x100fe400000000ac */
[----:B------:R-:W-:Y:S02]  /*50e0*/  PRMT R172, RZ, 0x7610, R172 ;  /* 0x00007610ffac7816 */ /* 0x000fe400000000ac */
[----:B------:R-:W-:Y:S02]  /*50f0*/  LOP3.LUT R22, R22, 0xffff, RZ, 0xc0, !PT ;  /* 0x0000ffff16167812 */ /* 0x000fe400078ec0ff */
[----:B------:R-:W-:Y:S02]  /*5100*/  LOP3.LUT R23, R23, 0xffff, RZ, 0xc0, !PT ;  /* 0x0000ffff17177812 */ /* 0x000fe400078ec0ff */
[----:B0-----:R-:W-:-:S05]  /*5110*/  IADD3 R188, P0, R14, R189, RZ ;  /* 0x000000bd0ebc7210 */ /* 0x001fca0007f1e0ff */
[----:B------:R-:W-:-:S05]  /*5120*/  IMAD.X R189, R15, 0x1, R250, P0 ;  /* 0x000000010fbd7824 */ /* 0x000fca00000e06fa */
[----:B------:R0:W3:Y:S02]  /*5130*/  @P1 LDG.E.U8 R212, desc[UR14][R188.64] ;  /* 0x0000000ebcd41981 */ /* 0x0000e4000c1e1100 */
[----:B0-----:R-:W-:-:S05]  /*5140*/  IADD3 R188, P0, R14, R249, RZ ;  /* 0x000000f90ebc7210 */ /* 0x001fca0007f1e0ff */
[----:B--2---:R-:W-:-:S05]  /*5150*/  IMAD.X R189, R15, 0x1, R248, P0 ;  /* 0x000000010fbd7824 */ /* 0x004fca00000e06f8 */
[----:B------:R0:W2:Y:S01]  /*5160*/  @P1 LDG.E.U8 R213, desc[UR14][R188.64] ;  /* 0x0000000ebcd51981 */ /* 0x0000a2000c1e1100 */
[----:B------:R-:W-:Y:S02]  /*5170*/  ISETP.GE.AND P0, PT, R247, R17, PT ;  /* 0x00000011f700720c */ /* 0x000fe40003f06270 */
[----:B------:R-:W-:Y:S02]  /*5180*/  SHF.R.S32.HI R248, RZ, 0x1f, R2 ;  /* 0x0000001ffff87819 */ /* 0x000fe40000011402 */
[----:B0-----:R-:W-:-:S05]  /*5190*/  IADD3 R188, P1, R2, R6, RZ ;  /* 0x0000000602bc7210 */ /* 0x001fca0007f3e0ff */
[----:B------:R-:W-:Y:S01]  /*51a0*/  IMAD.X R189, R248, 0x1, R10, P1 ;  /* 0x00000001f8bd7824 */ /* 0x000fe200008e060a */
[----:B------:R-:W-:Y:S06]  /*51b0*/  BAR.SYNC.DEFER_BLOCKING 0x0 ;  /* 0x0000000000007b1d */ /* 0x000fec0000010000 */
[----:B------:R0:W2:Y:S02]  /*51c0*/  @!P0 LDG.E.U8 R214, desc[UR14][R188.64] ;  /* 0x0000000ebcd68981 */ /* 0x0000a4000c1e1100 */
[----:B0-----:R-:W-:-:S05]  /*51d0*/  IADD3 R188, P1, R2, R7, RZ ;  /* 0x0000000702bc7210 */ /* 0x001fca0007f3e0ff */
[----:B------:R-:W-:-:S05]  /*51e0*/  IMAD.X R189, R248, 0x1, R11, P1 ;  /* 0x00000001f8bd7824 */ /* 0x000fca00008e060b */
        /* <DEDUP_REMOVED lines=14> */
[----:B------:R-:W-:Y:S01]  /*52d0*/  IMAD.X R189, R248, 0x1, R226, P1 ;  /* 0x00000001f8bd7824 */ /* 0x000fe200008e06e2 */
[----:B------:R-:W-:-:S04]  /*52e0*/  PRMT R250, R195, 0x3340, R194 ;  /* 0x00003340c3fa7816 */ /* 0x000fc800000000c2 */
[----:B------:R0:W2:Y:S01]  /*52f0*/  @!P0 LDG.E.U8 R220, desc[UR14][R188.64] ;  /* 0x0000000ebcdc8981 */ /* 0x0000a2000c1e1100 */
[----:B------:R-:W-:Y:S02]  /*5300*/  PRMT R194, RZ, 0x7610, R194 ;  /* 0x00007610ffc27816 */ /* 0x000fe400000000c2 */
[----:B------:R-:W-:Y:S02]  /*5310*/  PRMT R249, R187, 0x3340, R186 ;  /* 0x00003340bbf97816 */ /* 0x000fe400000000ba */
[----:B0-----:R-:W-:-:S05]  /*5320*/  IADD3 R188, P1, R2, R229, RZ ;  /* 0x000000e502bc7210 */ /* 0x001fca0007f3e0ff */
[----:B------:R-:W-:Y:S01]  /*5330*/  IMAD.X R189, R248, 0x1, R228, P1 ;  /* 0x00000001f8bd7824 */ /* 0x000fe200008e06e4 */
[----:B------:R-:W-:-:S04]  /*5340*/  IADD3 R186, P1, R2, R231, RZ ;  /* 0x000000e702ba7210 */ /* 0x000fc80007f3e0ff */
[----:B------:R0:W2:Y:S01]  /*5350*/  @!P0 LDG.E.U8 R194, desc[UR14][R188.64] ;  /* 0x0000000ebcc28981 */ /* 0x0000a2000c1e1100 */
[----:B------:R-:W-:Y:S01]  /*5360*/  IMAD.X R187, R248, 0x1, R230, P1 ;  /* 0x00000001f8bb7824 */ /* 0x000fe200008e06e6 */
[----:B------:R-:W-:Y:S02]  /*5370*/  PRMT R248, R155, 0x3340, R174 ;  /* 0x000033409bf87816 */ /* 0x000fe400000000ae */
[----:B0-----:R-:W-:Y:S02]  /*5380*/  PRMT R188, RZ, 0x7610, R188 ;  /* 0x00007610ffbc7816 */ /* 0x001fe400000000bc */
[----:B------:R-:W-:-:S04]  /*5390*/  SHF.R.S32.HI R155, RZ, 0x1f, R2 ;  /* 0x0000001fff9b7819 */ /* 0x000fc80000011402 */
[----:B------:R0:W2:Y:S01]  /*53a0*/  @!P0 LDG.E.U8 R188, desc[UR14][R186.64] ;  /* 0x0000000ebabc8981 */ /* 0x0000a2000c1e1100 */
[----:B------:R-:W-:Y:S02]  /*53b0*/  PRMT R174, RZ, 0x7610, R174 ;  /* 0x00007610ffae7816 */ /* 0x000fe400000000ae */
[----:B0-----:R-:W-:-:S05]  /*53c0*/  IADD3 R186, P1, R2, R233, RZ ;  /* 0x000000e902ba7210 */ /* 0x001fca0007f3e0ff */
[----:B------:R-:W-:Y:S01]  /*53d0*/  IMAD.X R187, R155, 0x1, R232, P1 ;  /* 0x000000019bbb7824 */ /* 0x000fe200008e06e8 */
[----:B------:R-:W-:-:S04]  /*53e0*/  PRMT R195, R21, 0x3340, R158 ;  /* 0x0000334015c37816 */ /* 0x000fc8000000009e */
[----:B------:R0:W2:Y:S01]  /*53f0*/  @!P0 LDG.E.U8 R174, desc[UR14][R186.64] ;  /* 0x0000000ebaae8981 */ /* 0x0000a2000c1e1100 */
[----:B------:R-:W-:Y:S02]  /*5400*/  LOP3.LUT R21, R154, 0xffff, RZ, 0xc0, !PT ;  /* 0x0000ffff9a157812 */ /* 0x000fe400078ec0ff */
[----:B------:R-:W-:Y:S02]  /*5410*/  PRMT R189, RZ, 0x7610, R189 ;  /* 0x00007610ffbd7816 */ /* 0x000fe400000000bd */
[----:B0-----:R-:W-:Y:S02]  /*5420*/  IADD3 R186, P1, R2, R235, RZ ;  /* 0x000000eb02ba7210 */ /* 0x001fe40007f3e0ff */
[----:B------:R-:W-:-:S03]  /*5430*/  PRMT R21, R21, 0x3340, R163 ;  /* 0x0000334015157816 */ /* 0x000fc600000000a3 */
[----:B------:R-:W-:Y:S01]  /*5440*/  IMAD.X R187, R155, 0x1, R234, P1 ;  /* 0x000000019bbb7824 */ /* 0x000fe200008e06ea */
[----:B------:R-:W-:Y:S02]  /*5450*/  SHF.R.S32.HI R163, RZ, 0x1f, R2 ;  /* 0x0000001fffa37819 */ /* 0x000fe40000011402 */
[----:B------:R-:W-:Y:S02]  /*5460*/  IADD3 R154, P1, R2, R237, RZ ;  /* 0x000000ed029a7210 */ /* 0x000fe40007f3e0ff */
[----:B------:R0:W2:Y:S03]  /*5470*/  @!P0 LDG.E.U8 R189, desc[UR14][R186.64] ;  /* 0x0000000ebabd8981 */ /* 0x0000a6000c1e1100 */
[----:B------:R-:W-:Y:S01]  /*5480*/  IMAD.X R155, R163, 0x1, R236, P1 ;  /* 0x00000001a39b7824 */ /* 0x000fe200008e06ec */
[----:B0-----:R-:W-:Y:S02]  /*5490*/  PRMT R186, RZ, 0x7610, R186 ;  /* 0x00007610ffba7816 */ /* 0x001fe400000000ba */
[----:B------:R-:W-:-:S04]  /*54a0*/  LOP3.LUT R158, R173, 0xffff, RZ, 0xc0, !PT ;  /* 0x0000ffffad9e7812 */ /* 0x000fc800078ec0ff */
[----:B------:R0:W2:Y:S01]  /*54b0*/  @!P0 LDG.E.U8 R186, desc[UR14][R154.64] ;  /* 0x0000000e9aba8981 */ /* 0x0000a2000c1e1100 */
[----:B------:R-:W-:Y:S02]  /*54c0*/  PRMT R173, RZ, 0x7610, R173 ;  /* 0x00007610ffad7816 */ /* 0x000fe400000000ad */
[----:B0-----:R-:W-:-:S05]  /*54d0*/  IADD3 R154, P1, R2, R239, RZ ;  /* 0x000000ef029a7210 */ /* 0x001fca0007f3e0ff */
[----:B------:R-:W-:-:S05]  /*54e0*/  IMAD.X R155, R163, 0x1, R238, P1 ;  /* 0x00000001a39b7824 */ /* 0x000fca00008e06ee */
[----:B------:R0:W2:Y:S02]  /*54f0*/  @!P0 LDG.E.U8 R173, desc[UR14][R154.64] ;  /* 0x0000000e9aad8981 */ /* 0x0000a4000c1e1100 */
[----:B0-----:R-:W-:-:S05]  /*5500*/  IADD3 R154, P1, R2, R241, RZ ;  /* 0x000000f1029a7210 */ /* 0x001fca0007f3e0ff */
[----:B------:R-:W-:Y:S01]  /*5510*/  IMAD.X R155, R163, 0x1, R240, P1 ;  /* 0x00000001a39b7824 */ /* 0x000fe200008e06f0 */
[----:B------:R-:W-:Y:S02]  /*5520*/  PRMT R158, R22, 0x3340, R158 ;  /* 0x00003340169e7816 */ /* 0x000fe4000000009e */
[----:B------:R-:W-:Y:S02]  /*5530*/  IADD3 R22, P1, R2, R243, RZ ;  /* 0x000000f302167210 */ /* 0x000fe40007f3e0ff */
[----:B------:R0:W2:Y:S01]  /*5540*/  @!P0 LDG.E.U8 R172, desc[UR14][R154.64] ;  /* 0x0000000e9aac8981 */ /* 0x0000a2000c1e1100 */
[----:B------:R-:W-:Y:S02]  /*5550*/  PRMT R187, RZ, 0x7610, R187 ;  /* 0x00007610ffbb7816 */ /* 0x000fe400000000bb */
[----:B0-----:R-:W-:-:S04]  /*5560*/  LOP3.LUT R154, R159, 0xffff, RZ, 0xc0, !PT ;  /* 0x0000ffff9f9a7812 */ /* 0x001fc800078ec0ff */
[----:B------:R-:W-:Y:S01]  /*5570*/  PRMT R154, R23, 0x3340, R154 ;  /* 0x00003340179a7816 */ /* 0x000fe2000000009a */
[----:B------:R-:W-:Y:S01]  /*5580*/  IMAD.X R23, R163, 0x1, R242, P1 ;  /* 0x00000001a3177824 */ /* 0x000fe200008e06f2 */
[----:B------:R-:W-:-:S04]  /*5590*/  LOP3.LUT R155, R164, 0xffff, RZ, 0xc0, !PT ;  /* 0x0000ffffa49b7812 */ /* 0x000fc800078ec0ff */
[----:B------:R0:W2:Y:S01]  /*55a0*/  @!P0 LDG.E.U8 R187, desc[UR14][R22.64] ;  /* 0x0000000e16bb8981 */ /* 0x0000a2000c1e1100 */
[----:B------:R-:W-:Y:S02]  /*55b0*/  PRMT R164, RZ, 0x7610, R164 ;  /* 0x00007610ffa47816 */ /* 0x000fe400000000a4 */
[----:B0-----:R-:W-:-:S05]  /*55c0*/  IADD3 R22, P1, R2, R0, RZ ;  /* 0x0000000002167210 */ /* 0x001fca0007f3e0ff */
[----:B------:R-:W-:-:S05]  /*55d0*/  IMAD.X R23, R163, 0x1, R9, P1 ;  /* 0x00000001a3177824 */ /* 0x000fca00008e0609 */
[----:B------:R0:W2:Y:S01]  /*55e0*/  @!P0 LDG.E.U8 R164, desc[UR14][R22.64] ;  /* 0x0000000e16a48981 */ /* 0x0000a2000c1e1100 */
[----:B------:R-:W-:Y:S02]  /*55f0*/  LOP3.LUT R184, R184, 0xffff, RZ, 0xc0, !PT ;  /* 0x0000ffffb8b87812 */ /* 0x000fe400078ec0ff */
[----:B0-----:R-:W-:-:S04]  /*5600*/  LOP3.LUT R22, R170, 0xffff, RZ, 0xc0, !PT ;  /* 0x0000ffffaa167812 */ /* 0x001fc800078ec0ff */
[----:B------:R-:W-:Y:S02]  /*5610*/  PRMT R22, R22, 0x3340, R184 ;  /* 0x0000334016167816 */ /* 0x000fe400000000b8 */
[----:B------:R-:W0:Y:S01]  /*5620*/  S2R R184, SR_TID.X ;  /* 0x0000000000b87919 */ /* 0x000e220000002100 */
[----:B------:R-:W-:Y:S02]  /*5630*/  LOP3.LUT R159, R185, 0xffff, RZ, 0xc0, !PT ;  /* 0x0000ffffb99f7812 */ /* 0x000fe400078ec0ff */
[----:B------:R-:W-:Y:S02]  /*5640*/  LOP3.LUT R160, R160, 0xffff, RZ, 0xc0, !PT ;  /* 0x0000ffffa0a07812 */ /* 0x000fe400078ec0ff */
[----:B------:R-:W-:Y:S02]  /*5650*/  LOP3.LUT R163, R165, 0xffff, RZ, 0xc0, !PT ;  /* 0x0000ffffa5a37812 */ /* 0x000fe400078ec0ff */
[----:B------:R-:W-:Y:S02]  /*5660*/  PRMT R159, R159, 0x3340, R160 ;  /* 0x000033409f9f7816 */ /* 0x000fe400000000a0 */
[----:B------:R-:W-:-:S02]  /*5670*/  LOP3.LUT R181, R181, 0xffff, RZ, 0xc0, !PT ;  /* 0x0000ffffb5b57812 */ /* 0x000fc400078ec0ff */
        /* <DEDUP_REMOVED lines=17> */
[----:B------:R-:W-:-:S02]  /*5790*/  PRMT R161, R181, 0x3340, R161 ;  /* 0x00003340b5a17816 */ /* 0x000fc400000000a1 */
[----:B------:R-:W-:Y:S02]  /*57a0*/  PRMT R167, R179, 0x3340, R167 ;  /* 0x00003340b3a77816 */ /* 0x000fe400000000a7 */
[----:B------:R-:W-:Y:S02]  /*57b0*/  PRMT R162, R177, 0x3340, R162 ;  /* 0x00003340b1a27816 */ /* 0x000fe400000000a2 */
[----:B------:R-:W-:Y:S02]  /*57c0*/  LOP3.LUT R168, R175, 0xffff, RZ, 0xc0, !PT ;  /* 0x0000ffffafa87812 */ /* 0x000fe400078ec0ff */
[----:B------:R-:W-:Y:S02]  /*57d0*/  PRMT R160, R160, 0x3340, R169 ;  /* 0x00003340a0a07816 */ /* 0x000fe400000000a9 */
[----:B------:R-:W-:Y:S02]  /*57e0*/  PRMT R165, R165, 0x3340, R180 ;  /* 0x00003340a5a57816 */ /* 0x000fe400000000b4 */
[----:B------:R-:W-:-:S02]  /*57f0*/  PRMT R156, R156, 0x3340, R178 ;  /* 0x000033409c9c7816 */ /* 0x000fc400000000b2 */
[----:B------:R-:W-:Y:S02]  /*5800*/  PRMT R166, R166, 0x3340, R176 ;  /* 0x00003340a6a67816 */ /* 0x000fe400000000b0 */
        /* <DEDUP_REMOVED lines=9> */
[----:B-----5:R-:W-:Y:S02]  /*58a0*/  LOP3.LUT R208, R208, 0xffff, RZ, 0xc0, !PT ;  /* 0x0000ffffd0d07812 */ /* 0x020fe400078ec0ff */
[----:B----4-:R-:W-:-:S02]  /*58b0*/  LOP3.LUT R181, R210, 0xffff, RZ, 0xc0, !PT ;  /* 0x0000ffffd2b57812 */ /* 0x010fc400078ec0ff */
[----:B---3--:R-:W-:Y:S02]  /*58c0*/  LOP3.LUT R212, R212, 0xffff, RZ, 0xc0, !PT ;  /* 0x0000ffffd4d47812 */ /* 0x008fe400078ec0ff */
        /* <DEDUP_REMOVED lines=10> */
[----:B--2---:R-:W-:-:S02]  /*5970*/  LOP3.LUT R213, R213, 0xffff, RZ, 0xc0, !PT ;  /* 0x0000ffffd5d57812 */ /* 0x004fc400078ec0ff */
[----:B------:R-:W-:Y:S02]  /*5980*/  PRMT R155, R152, 0x3340, R155 ;  /* 0x00003340989b7816 */ /* 0x000fe4000000009b */
[----:B------:R-:W-:Y:S02]  /*5990*/  PRMT R23, R20, 0x3340, R23 ;  /* 0x0000334014177816 */ /* 0x000fe40000000017 */
[----:B------:R-:W-:Y:S02]  /*59a0*/  PRMT R163, R163, 0x3340, R182 ;  /* 0x00003340a3a37816 */ /* 0x000fe400000000b6 */
[----:B------:R-:W-:Y:S02]  /*59b0*/  PRMT R157, R157, 0x3340, R197 ;  /* 0x000033409d9d7816 */ /* 0x000fe400000000c5 */
[----:B------:R-:W-:Y:S02]  /*59c0*/  PRMT R170, R170, 0x3340, R193 ;  /* 0x00003340aaaa7816 */ /* 0x000fe400000000c1 */
[----:B------:R-:W-:-:S02]  /*59d0*/  PRMT R175, R175, 0x3340, R200 ;  /* 0x00003340afaf7816 */ /* 0x000fc400000000c8 */
        /* <DEDUP_REMOVED lines=22> */
[----:B------:R-:W-:Y:S02]  /*5b40*/  LOP3.LUT R185, R246, 0x10, RZ, 0x3c, !PT ;  /* 0x00000010f6b97812 */ /* 0x000fe400078e3cff */
[----:B------:R-:W-:-:S02]  /*5b50*/  PRMT R161, R168, 0x5410, R169 ;  /* 0x00005410a8a17816 */ /* 0x000fc400000000a9 */
[----:B------:R-:W-:Y:S02]  /*5b60*/  PRMT R162, R171, 0x5410, R176 ;  /* 0x00005410aba27816 */ /* 0x000fe400000000b0 */
[----:B------:R-:W-:Y:S02]  /*5b70*/  PRMT R163, R178, 0x5410, R180 ;  /* 0x00005410b2a37816 */ /* 0x000fe400000000b4 */
[----:B0-----:R-:W-:Y:S01]  /*5b80*/  LOP3.LUT R184, R184, 0x7f, RZ, 0xc0, !PT ;  /* 0x0000007fb8b87812 */ /* 0x001fe200078ec0ff */
[----:B------:R0:W-:Y:S04]  /*5b90*/  STS.128 [R246+UR12], R20 ;  /* 0x00000014f6007988 */ /* 0x0001e80008000c0c */
[----:B------:R-:W-:Y:S04]  /*5ba0*/  STS.128 [R246+UR12+0x1000], R152 ;  /* 0x00100098f6007988 */ /* 0x000fe80008000c0c */
[----:B------:R-:W-:Y:S04]  /*5bb0*/  STS.128 [R185+UR12], R156 ;  /* 0x0000009cb9007988 */ /* 0x000fe80008000c0c */
[----:B------:R1:W-:Y:S04]  /*5bc0*/  STS.128 [R185+UR12+0x1000], R160 ;  /* 0x001000a0b9007988 */ /* 0x0003e80008000c0c */
[----:B------:R2:W-:Y:S01]  /*5bd0*/  STS.U8 [R184+UR12+0x2700], R214 ;  /* 0x002700d6b8007988 */ /* 0x0005e2000800000c */
[----:B------:R-:W-:Y:S01]  /*5be0*/  UMOV UR4, UR13 ;  /* 0x0000000d00047c82 */ /* 0x000fe20008000000 */
[----:B------:R-:W-:Y:S01]  /*5bf0*/  UMOV UR5, 0xc0000010 ;  /* 0xc000001000057882 */ /* 0x000fe20000000000 */
[----:B------:R-:W-:Y:S01]  /*5c00*/  UMOV UR10, UR6 ;  /* 0x00000006000a7c82 */ /* 0x000fe20008000000 */
[----:B------:R2:W-:Y:S01]  /*5c10*/  STS.U8 [R184+UR12+0x2600], R216 ;  /* 0x002600d8b8007988 */ /* 0x0005e2000800000c */
[----:B------:R-:W-:Y:S01]  /*5c20*/  UMOV UR11, UR7 ;  /* 0x00000007000b7c82 */ /* 0x000fe20008000000 */
[----:B------:R-:W-:Y:S01]  /*5c30*/  UMOV UR18, UR6 ;  /* 0x0000000600127c82 */ /* 0x000fe20008000000 */
[----:B------:R-:W-:Y:S01]  /*5c40*/  UMOV UR19, UR7 ;  /* 0x0000000700137c82 */ /* 0x000fe20008000000 */
[----:B------:R2:W-:Y:S01]  /*5c50*/  STS.U8 [R184+UR12+0x2500], R218 ;  /* 0x002500dab8007988 */ /* 0x0005e2000800000c */
[----:B------:R-:W-:Y:S01]  /*5c60*/  UMOV UR22, UR6 ;  /* 0x0000000600167c82 */ /* 0x000fe20008000000 */
[----:B------:R-:W-:Y:S01]  /*5c70*/  UMOV UR23, UR7 ;  /* 0x0000000700177c82 */ /* 0x000fe20008000000 */
[----:B0-----:R-:W0:Y:S01]  /*5c80*/  LDC R20, c[0x0][0x238] ;  /* 0x00008e00ff147b82 */ /* 0x001e220000000800 */
[----:B------:R2:W-:Y:S01]  /*5c90*/  STS.U8 [R184+UR12+0x2400], R220 ;  /* 0x002400dcb8007988 */ /* 0x0005e2000800000c */
[----:B-1----:R-:W-:-:S03]  /*5ca0*/  LOP3.LUT R185, R184, 0x10, RZ, 0x3c, !PT ;  /* 0x00000010b8b97812 */ /* 0x002fc600078e3cff */
[----:B------:R2:W-:Y:S04]  /*5cb0*/  STS.U8 [R184+UR12+0x2300], R188 ;  /* 0x002300bcb8007988 */ /* 0x0005e8000800000c */
        /* <DEDUP_REMOVED lines=10> */
[----:B------:R2:W-:Y:S01]  /*5d60*/  STS.U8 [R185+UR12+0x2780], R164 ;  /* 0x002780a4b9007988 */ /* 0x0005e2000800000c */
[----:B------:R1:W-:Y:S06]  /*5d70*/  MEMBAR.ALL.CTA ;  /* 0x0000000000007992 */ /* 0x0003ec0000008000 */
[----:B-1----:R-:W1:Y:S02]  /*5d80*/  FENCE.VIEW.ASYNC.S ;  /* 0x00000000000073c6 */ /* 0x002e640000000000 */
[----:B-1----:R-:W-:Y:S06]  /*5d90*/  BAR.SYNC.DEFER_BLOCKING 0x0 ;  /* 0x0000000000007b1d */ /* 0x002fec0000010000 */
[----:B------:R-:W-:-:S06]  /*5da0*/  WARPGROUP.ARRIVE ;  /* 0x00000000000079c5 */ /* 0x000fcc0000000000 */
[----:B------:R-:W-:Y:S04]  /*5db0*/  QGMMA.64x64x32.F32.E4M3.E4M3 R120, gdesc[UR4], R120 ;  /* 0x00e00000047879f3 */ /* 0x000fe80008700878 */
[----:B------:R-:W-:Y:S04]  /*5dc0*/  QGMMA.64x64x32.F32.E4M3.E4M3 R88, gdesc[UR8], R88 ;  /* 0x00e00000085879f3 */ /* 0x000fe80008700858 */
[----:B------:R-:W-:Y:S04]  /*5dd0*/  QGMMA.64x64x32.F32.E4M3.E4M3 R56, gdesc[UR16], R56 ;  /* 0x00e00000103879f3 */ /* 0x000fe80008700838 */
[----:B------:R-:W-:Y:S01]  /*5de0*/  QGMMA.64x64x32.F32.E4M3.E4M3 R24, gdesc[UR20], R24, gsb0 ;  /* 0x00e00000141879f3 */ /* 0x000fe20008000818 */
[----:B------:R-:W-:Y:S01]  /*5df0*/  IADD3 R8, P4, R8, UR24, RZ ;  /* 0x0000001808087c10 */ /* 0x000fe2000ff9e0ff */
[----:B------:R-:W-:-:S03]  /*5e00*/  VIADD R16, R16, 0xffffffff ;  /* 0xffffffff10107836 */ /* 0x000fc60000000000 */
[----:B------:R-:W-:Y:S02]  /*5e10*/  IADD3.X R12, R12, UR25, RZ, P4, !PT ;  /* 0x000000190c0c7c10 */ /* 0x000fe4000a7fe4ff */
[----:B------:R-:W-:Y:S02]  /*5e20*/  IADD3 R233, P4, R233, UR24, RZ ;  /* 0x00000018e9e97c10 */ /* 0x000fe4000ff9e0ff */
[----:B------:R-:W-:Y:S02]  /*5e30*/  IADD3 R0, P1, R0, UR24, RZ ;  /* 0x0000001800007c10 */ /* 0x000fe4000ff3e0ff */
[----:B------:R-:W-:Y:S02]  /*5e40*/  IADD3 R6, P2, R6, UR24, RZ ;  /* 0x0000001806067c10 */ /* 0x000fe4000ff5e0ff */
[----:B------:R-:W-:Y:S02]  /*5e50*/  IADD3.X R232, R232, UR25, RZ, P4, !PT ;  /* 0x00000019e8e87c10 */ /* 0x000fe4000a7fe4ff */
[----:B------:R-:W-:-:S02]  /*5e60*/  ISETP.NE.U32.AND P4, PT, R16, RZ, PT ;  /* 0x000000ff1000720c */ /* 0x000fc40003f85070 */
[----:B------:R-:W-:Y:S02]  /*5e70*/  IADD3 R7, P3, R7, UR24, RZ ;  /* 0x0000001807077c10 */ /* 0x000fe4000ff7e0ff */
[----:B------:R-:W-:Y:S02]  /*5e80*/  IADD3.X R9, R9, UR25, RZ, P1, !PT ;  /* 0x0000001909097c10 */ /* 0x000fe40008ffe4ff */
[----:B------:R-:W-:Y:S02]  /*5e90*/  IADD3.X R10, R10, UR25, RZ, P2, !PT ;  /* 0x000000190a0a7c10 */ /* 0x000fe400097fe4ff */
[----:B------:R-:W-:Y:S02]  /*5ea0*/  IADD3 R221, P5, R221, UR24, RZ ;  /* 0x00000018dddd7c10 */ /* 0x000fe4000ffbe0ff */
[----:B------:R-:W-:Y:S02]  /*5eb0*/  IADD3 R223, P6, R223, UR24, RZ ;  /* 0x00000018dfdf7c10 */ /* 0x000fe4000ffde0ff */
[----:B------:R-:W-:-:S02]  /*5ec0*/  IADD3 R225, P0, R225, UR24, RZ ;  /* 0x00000018e1e17c10 */ /* 0x000fc4000ff1e0ff */
[----:B------:R-:W-:Y:S02]  /*5ed0*/  IADD3 R227, P1, R227, UR24, RZ ;  /* 0x00000018e3e37c10 */ /* 0x000fe4000ff3e0ff */
[----:B------:R-:W-:Y:S01]  /*5ee0*/  IADD3 R229, P2, R229, UR24, RZ ;  /* 0x00000018e5e57c10 */ /* 0x000fe2000ff5e0ff */
[----:B0-----:R-:W-:Y:S01]  /*5ef0*/  IMAD.SHL.U32 R20, R20, 0x20, RZ ;  /* 0x0000002014147824 */ /* 0x001fe200078e00ff */
[----:B------:R-:W-:Y:S02]  /*5f00*/  IADD3.X R11, R11, UR25, RZ, P3, !PT ;  /* 0x000000190b0b7c10 */ /* 0x000fe40009ffe4ff */
[----:B------:R-:W-:Y:S02]  /*5f10*/  IADD3 R231, P3, R231, UR24, RZ ;  /* 0x00000018e7e77c10 */ /* 0x000fe4000ff7e0ff */
[----:B------:R-:W-:Y:S02]  /*5f20*/  IADD3.X R13, R13, UR25, RZ, P5, !PT ;  /* 0x000000190d0d7c10 */ /* 0x000fe4000affe4ff */
[----:B------:R-:W-:-:S02]  /*5f30*/  IADD3.X R222, R222, UR25, RZ, P6, !PT ;  /* 0x00000019dede7c10 */ /* 0x000fc4000b7fe4ff */
[----:B------:R-:W-:Y:S02]  /*5f40*/  IADD3.X R224, R224, UR25, RZ, P0, !PT ;  /* 0x00000019e0e07c10 */ /* 0x000fe400087fe4ff */
[----:B------:R-:W-:Y:S02]  /*5f50*/  IADD3.X R226, R226, UR25, RZ, P1, !PT ;  /* 0x00000019e2e27c10 */ /* 0x000fe40008ffe4ff */
[----:B------:R-:W-:Y:S02]  /*5f60*/  IADD3.X R228, R228, UR25, RZ, P2, !PT ;  /* 0x00000019e4e47c10 */ /* 0x000fe400097fe4ff */
[----:B------:R-:W-:Y:S02]  /*5f70*/  IADD3 R235, P5, R235, UR24, RZ ;  /* 0x00000018ebeb7c10 */ /* 0x000fe4000ffbe0ff */
[----:B------:R-:W-:Y:S02]  /*5f80*/  IADD3 R237, P6, R237, UR24, RZ ;  /* 0x00000018eded7c10 */ /* 0x000fe4000ffde0ff */
[----:B------:R-:W-:-:S02]  /*5f90*/  IADD3 R239, P0, R239, UR24, RZ ;  /* 0x00000018efef7c10 */ /* 0x000fc4000ff1e0ff */
[----:B------:R-:W-:Y:S02]  /*5fa0*/  IADD3 R241, P1, R241, UR24, RZ ;  /* 0x00000018f1f17c10 */ /* 0x000fe4000ff3e0ff */
[----:B------:R-:W-:Y:S02]  /*5fb0*/  IADD3 R243, P2, R243, UR24, RZ ;  /* 0x00000018f3f37c10 */ /* 0x000fe4000ff5e0ff */
[----:B------:R-:W-:Y:S02]  /*5fc0*/  IADD3.X R230, R230, UR25, RZ, P3, !PT ;  /* 0x00000019e6e67c10 */ /* 0x000fe40009ffe4ff */
[----:B------:R-:W-:Y:S02]  /*5fd0*/  IADD3 R14, P3, R20, R14, RZ ;  /* 0x0000000e140e7210 */ /* 0x000fe40007f7e0ff */
[----:B------:R-:W-:Y:S02]  /*5fe0*/  IADD3.X R234, R234, UR25, RZ, P5, !PT ;  /* 0x00000019eaea7c10 */ /* 0x000fe4000affe4ff */
[----:B------:R-:W-:-:S02]  /*5ff0*/  IADD3.X R236, R236, UR25, RZ, P6, !PT ;  /* 0x00000019ecec7c10 */ /* 0x000fc4000b7fe4ff */
[----:B------:R-:W-:Y:S02]  /*6000*/  IADD3.X R238, R238, UR25, RZ, P0, !PT ;  /* 0x00000019eeee7c10 */ /* 0x000fe400087fe4ff */
[----:B------:R-:W-:Y:S02]  /*6010*/  IADD3.X R240, R240, UR25, RZ, P1, !PT ;  /* 0x00000019f0f07c10 */ /* 0x000fe40008ffe4ff */
[----:B------:R-:W-:Y:S01]  /*6020*/  IADD3.X R242, R242, UR25, RZ, P2, !PT ;  /* 0x00000019f2f27c10 */ /* 0x000fe200097fe4ff */
[----:B------:R-:W-:Y:S01]  /*6030*/  VIADD R17, R17, 0xffffffe0 ;  /* 0xffffffe011117836 */ /* 0x000fe20000000000 */
[----:B------:R-:W-:Y:S01]  /*6040*/  LEA.HI.X.SX32 R15, R20, R15, 0x1, P3 ;  /* 0x0000000f140f7211 */ /* 0x000fe200018f0eff */
[----:B------:R-:W-:Y:S02]  /*6050*/  WARPGROUP.DEPBAR.LE gsb0, 0x0 ;  /* 0x00008000000079c5 */ /* 0x000fe40000010000 */
[----:B--2---:R-:W-:Y:S05]  /*6060*/  @P4 BRA `(.L_x_1) ;  /* 0xffffffd400804947 */ /* 0x004fea000383ffff */
.L_x_0:
[----:B------:R-:W0:Y:S01]  /*6070*/  S2R R6, SR_TID.X ;  /* 0x0000000000067919 */ /* 0x000e220000002100 */
[----:B------:R-:W-:Y:S01]  /*6080*/  F2FP.SATFINITE.E4M3.F32.PACK_AB_MERGE_C R120, R121, R120, RZ ;  /* 0x000000787978723e */ /* 0x000fe200048070ff */
[----:B------:R-:W-:Y:S01]  /*6090*/  ULDC.64 UR28, c[0x0][0x228] ;  /* 0x00008a00001c7ab9 */ /* 0x000fe20000000a00 */
[----:B------:R-:W-:Y:S01]  /*60a0*/  F2FP.SATFINITE.E4M3.F32.PACK_AB_MERGE_C R56, R57, R56, RZ ;  /* 0x000000383938723e */ /* 0x000fe200048070ff */
[----:B------:R-:W-:Y:S01]  /*60b0*/  VIADD R8, R4, 0x1 ;  /* 0x0000000104087836 */ /* 0x000fe20000000000 */
[----:B------:R-:W-:Y:S01]  /*60c0*/  LOP3.LUT R120, R120, 0xffff, RZ, 0xc0, !PT ;  /* 0x0000ffff78787812 */ /* 0x000fe200078ec0ff */
[----:B------:R-:W-:Y:S01]  /*60d0*/  ULDC UR4, c[0x0][0x22c] ;  /* 0x00008b0000047ab9 */ /* 0x000fe20000000800 */
[----:B------:R-:W-:Y:S01]  /*60e0*/  LOP3.LUT R9, R56, 0xffff, RZ, 0xc0, !PT ;  /* 0x0000ffff38097812 */ /* 0x000fe200078ec0ff */
[----:B------:R-:W-:Y:S01]  /*60f0*/  ULDC UR5, c[0x0][0x22c] ;  /* 0x00008b0000057ab9 */ /* 0x000fe20000000800 */
[----:B------:R-:W-:Y:S01]  /*6100*/  F2FP.SATFINITE.E4M3.F32.PACK_AB_MERGE_C R24, R25, R24, RZ ;  /* 0x000000181918723e */ /* 0x000fe200048070ff */
[----:B------:R-:W-:Y:S01]  /*6110*/  ULDC UR26, c[0x0][0x248] ;  /* 0x00009200001a7ab9 */ /* 0x000fe20000000800 */
[----:B------:R-:W-:Y:S01]  /*6120*/  F2FP.SATFINITE.E4M3.F32.PACK_AB_MERGE_C R122, R123, R122, RZ ;  /* 0x0000007a7b7a723e */ /* 0x000fe200048070ff */
[----:B------:R-:W-:Y:S01]  /*6130*/  ULDC.64 UR6, c[0x0][0x228] ;  /* 0x00008a0000067ab9 */ /* 0x000fe20000000a00 */
        /* <DEDUP_REMOVED lines=12> */
[----:B------:R-:W-:Y:S01]  /*6200*/  LOP3.LUT R122, R122, 0xffff, RZ, 0xc0, !PT ;  /* 0x0000ffff7a7a7812 */ /* 0x000fe200078ec0ff */
[----:B------:R-:W-:Y:S01]  /*6210*/  ULDC.64 UR10, c[0x0][0x228] ;  /* 0x00008a00000a7ab9 */ /* 0x000fe20000000a00 */
[----:B------:R-:W-:Y:S01]  /*6220*/  LOP3.LUT R11, R58, 0xffff, RZ, 0xc0, !PT ;  /* 0x0000ffff3a0b7812 */ /* 0x000fe200078ec0ff */
[----:B------:R-:W-:Y:S01]  /*6230*/  ULDC.64 UR8, c[0x0][0x228] ;  /* 0x00008a0000087ab9 */ /* 0x000fe20000000a00 */
[----:B------:R-:W-:-:S02]  /*6240*/  LOP3.LUT R88, R88, 0xffff, RZ, 0xc0, !PT ;  /* 0x0000ffff58587812 */ /* 0x000fc400078ec0ff */
[----:B------:R-:W-:Y:S01]  /*6250*/  LOP3.LUT R90, R90, 0xffff, RZ, 0xc0, !PT ;  /* 0x0000ffff5a5a7812 */ /* 0x000fe200078ec0ff */
[----:B0-----:R-:W-:Y:S01]  /*6260*/  IMAD.SHL.U32 R2, R6, 0x40, RZ ;  /* 0x0000004006027824 */ /* 0x001fe200078e00ff */
[----:B------:R-:W-:Y:S01]  /*6270*/  LOP3.LUT R13, R24, 0xffff, RZ, 0xc0, !PT ;  /* 0x0000ffff180d7812 */ /* 0x000fe200078ec0ff */
[----:B------:R-:W-:Y:S01]  /*6280*/  IMAD.SHL.U32 R0, R6, 0x10, RZ ;  /* 0x0000001006007824 */ /* 0x000fe200078e00ff */
[----:B------:R-:W-:Y:S02]  /*6290*/  LOP3.LUT R17, R26, 0xffff, RZ, 0xc0, !PT ;  /* 0x0000ffff1a117812 */ /* 0x000fe400078ec0ff */
[----:B------:R-:W-:Y:S01]  /*62a0*/  LOP3.LUT R7, R2, 0x400, RZ, 0xc0, !PT ;  /* 0x0000040002077812 */ /* 0x000fe200078ec0ff */
[----:B------:R-:W-:Y:S01]  /*62b0*/  IMAD.SHL.U32 R2, R6, 0x8, RZ ;  /* 0x0000000806027824 */ /* 0x000fe200078e00ff */
[----:B------:R-:W-:Y:S01]  /*62c0*/  LOP3.LUT R0, R0, 0xf0, RZ, 0xc0, !PT ;  /* 0x000000f000007812 */ /* 0x000fe200078ec0ff */
[----:B------:R-:W-:Y:S01]  /*62d0*/  VIADD R6, R4, 0x2 ;  /* 0x0000000204067836 */ /* 0x000fe20000000000 */
[----:B------:R-:W-:-:S02]  /*62e0*/  ISETP.GE.AND P2, PT, R8, UR4, PT ;  /* 0x0000000408007c0c */ /* 0x000fc4000bf46270 */
[----:B------:R-:W-:Y:S01]  /*62f0*/  IADD3 R7, R7, UR12, R0 ;  /* 0x0000000c07077c10 */ /* 0x000fe2000fffe000 */
[----:B------:R-:W-:Y:S01]  /*6300*/  VIADD R0, R4, 0x3f ;  /* 0x0000003f04007836 */ /* 0x000fe20000000000 */
[----:B------:R-:W-:Y:S02]  /*6310*/  LOP3.LUT R2, R2, 0x300, RZ, 0xc0, !PT ;  /* 0x0000030002027812 */ /* 0x000fe400078ec0ff */
[----:B------:R-:W-:Y:S02]  /*6320*/  LOP3.LUT R124, R124, 0xffff, RZ, 0xc0, !PT ;  /* 0x0000ffff7c7c7812 */ /* 0x000fe400078ec0ff */
[----:B------:R-:W-:Y:S01]  /*6330*/  ISETP.GE.AND P0, PT, R0, UR29, PT ;  /* 0x0000001d00007c0c */ /* 0x000fe2000bf06270 */
[----:B------:R-:W-:Y:S01]  /*6340*/  IMAD.IADD R25, R2, 0x1, R7 ;  /* 0x0000000102197824 */ /* 0x000fe200078e0207 */
[----:B------:R-:W-:Y:S02]  /*6350*/  SHF.R.U32.HI R0, RZ, 0x8, R120 ;  /* 0x00000008ff007819 */ /* 0x000fe40000011678 */
[----:B------:R-:W-:-:S02]  /*6360*/  SHF.R.U32.HI R2, RZ, 0x8, R9 ;  /* 0x00000008ff027819 */ /* 0x000fc40000011609 */
[----:B------:R-:W-:Y:S02]  /*6370*/  LOP3.LUT R7, R0, 0xffff, RZ, 0xc0, !PT ;  /* 0x0000ffff00077812 */ /* 0x000fe400078ec0ff */
[----:B------:R-:W-:Y:S02]  /*6380*/  LOP3.LUT R2, R2, 0xffff, RZ, 0xc0, !PT ;  /* 0x0000ffff02027812 */ /* 0x000fe400078ec0ff */
[----:B------:R-:W-:Y:S02]  /*6390*/  LOP3.LUT R15, R60, 0xffff, RZ, 0xc0, !PT ;  /* 0x0000ffff3c0f7812 */ /* 0x000fe400078ec0ff */
[----:B------:R-:W-:Y:S02]  /*63a0*/  PRMT R7, R7, 0x3340, R2 ;  /* 0x0000334007077816 */ /* 0x000fe40000000002 */
[----:B------:R-:W-:Y:S02]  /*63b0*/  PRMT R8, R120, 0x3340, R9 ;  /* 0x0000334078087816 */ /* 0x000fe40000000009 */
[----:B------:R-:W-:-:S02]  /*63c0*/  SHF.R.U32.HI R2, RZ, 0x8, R122 ;  /* 0x00000008ff027819 */ /* 0x000fc4000001167a */
[--C-:B------:R-:W-:Y:S02]  /*63d0*/  SHF.R.U32.HI R14, RZ, 0x8, R11.reuse ;  /* 0x00000008ff0e7819 */ /* 0x100fe4000001160b */
[----:B------:R-:W-:Y:S02]  /*63e0*/  PRMT R9, R122, 0x3340, R11 ;  /* 0x000033407a097816 */ /* 0x000fe4000000000b */
[----:B------:R-:W-:Y:S02]  /*63f0*/  SHF.R.U32.HI R12, RZ, 0x8, R88 ;  /* 0x00000008ff0c7819 */ /* 0x000fe40000011658 */
[--C-:B------:R-:W-:Y:S02]  /*6400*/  PRMT R10, R88, 0x3340, R13.reuse ;  /* 0x00003340580a7816 */ /* 0x100fe4000000000d */
[----:B------:R-:W-:Y:S02]  /*6410*/  SHF.R.U32.HI R16, RZ, 0x8, R13 ;  /* 0x00000008ff107819 */ /* 0x000fe4000001160d */
[----:B------:R-:W-:-:S02]  /*6420*/  PRMT R11, R90, 0x3340, R17 ;  /* 0x000033405a0b7816 */ /* 0x000fc40000000011 */
[----:B------:R-:W-:Y:S01]  /*6430*/  ISETP.GE.AND P3, PT, R6, UR5, PT ;  /* 0x0000000506007c0c */ /* 0x000fe2000bf66270 */
[----:B------:R-:W-:Y:S01]  /*6440*/  ULDC.64 UR4, c[0x0][0x220] ;  /* 0x0000880000047ab9 */ /* 0x000fe20000000a00 */
[----:B------:R-:W-:Y:S02]  /*6450*/  SHF.R.U32.HI R13, RZ, 0x8, R90 ;  /* 0x00000008ff0d7819 */ /* 0x000fe4000001165a */
[----:B------:R-:W-:Y:S02]  /*6460*/  SHF.R.U32.HI R17, RZ, 0x8, R17 ;  /* 0x00000008ff117819 */ /* 0x000fe40000011611 */
[----:B------:R-:W-:Y:S02]  /*6470*/  PRMT R0, R124, 0x3340, R15 ;  /* 0x000033407c007816 */ /* 0x000fe4000000000f */
[----:B------:R-:W-:Y:S02]  /*6480*/  F2FP.SATFINITE.E4M3.F32.PACK_AB_MERGE_C R126, R127, R126, RZ ;  /* 0x0000007e7f7e723e */ /* 0x000fe400048070ff */
[----:B------:R-:W-:-:S02]  /*6490*/  SHF.R.U32.HI R6, RZ, 0x8, R124 ;  /* 0x00000008ff067819 */ /* 0x000fc4000001167c */
[----:B------:R-:W-:Y:S02]  /*64a0*/  SHF.R.U32.HI R15, RZ, 0x8, R15 ;  /* 0x00000008ff0f7819 */ /* 0x000fe4000001160f */
[----:B------:R-:W-:Y:S02]  /*64b0*/  LOP3.LUT R19, R2, 0xffff, RZ, 0xc0, !PT ;  /* 0x0000ffff02137812 */ /* 0x000fe400078ec0ff */
[----:B------:R-:W-:Y:S02]  /*64c0*/  LOP3.LUT R14, R14, 0xffff, RZ, 0xc0, !PT ;  /* 0x0000ffff0e0e7812 */ /* 0x000fe400078ec0ff */
[----:B------:R-:W-:Y:S02]  /*64d0*/  F2FP.SATFINITE.E4M3.F32.PACK_AB_MERGE_C R128, R129, R128, RZ ;  /* 0x000000808180723e */ /* 0x000fe400048070ff */
[----:B------:R-:W-:Y:S02]  /*64e0*/  F2FP.SATFINITE.E4M3.F32.PACK_AB_MERGE_C R62, R63, R62, RZ ;  /* 0x0000003e3f3e723e */ /* 0x000fe400048070ff */
[----:B------:R-:W-:-:S02]  /*64f0*/  F2FP.SATFINITE.E4M3.F32.PACK_AB_MERGE_C R64, R65, R64, RZ ;  /* 0x000000404140723e */ /* 0x000fc400048070ff */
[----:B------:R-:W-:Y:S02]  /*6500*/  LOP3.LUT R21, R12, 0xffff, RZ, 0xc0, !PT ;  /* 0x0000ffff0c157812 */ /* 0x000fe400078ec0ff */
[----:B------:R-:W-:Y:S02]  /*6510*/  LOP3.LUT R2, R16, 0xffff, RZ, 0xc0, !PT ;  /* 0x0000ffff10027812 */ /* 0x000fe400078ec0ff */
[----:B------:R-:W-:Y:S02]  /*6520*/  F2FP.SATFINITE.E4M3.F32.PACK_AB_MERGE_C R94, R95, R94, RZ ;  /* 0x0000005e5f5e723e */ /* 0x000fe400048070ff */
[----:B------:R-:W-:Y:S02]  /*6530*/  F2FP.SATFINITE.E4M3.F32.PACK_AB_MERGE_C R30, R31, R30, RZ ;  /* 0x0000001e1f1e723e */ /* 0x000fe400048070ff */
[----:B------:R-:W-:Y:S02]  /*6540*/  LOP3.LUT R13, R13, 0xffff, RZ, 0xc0, !PT ;  /* 0x0000ffff0d0d7812 */ /* 0x000fe400078ec0ff */
[----:B------:R-:W-:-:S02]  /*6550*/  LOP3.LUT R12, R17, 0xffff, RZ, 0xc0, !PT ;  /* 0x0000ffff110c7812 */ /* 0x000fc400078ec0ff */
[----:B------:R-:W-:Y:S02]  /*6560*/  LOP3.LUT R6, R6, 0xffff, RZ, 0xc0, !PT ;  /* 0x0000ffff06067812 */ /* 0x000fe400078ec0ff */
[----:B------:R-:W-:Y:S02]  /*6570*/  LOP3.LUT R15, R15, 0xffff, RZ, 0xc0, !PT ;  /* 0x0000ffff0f0f7812 */ /* 0x000fe400078ec0ff */
[----:B------:R-:W-:Y:S02]  /*6580*/  PRMT R16, R19, 0x3340, R14 ;  /* 0x0000334013107816 */ /* 0x000fe4000000000e */
[----:B------:R-:W-:Y:S02]  /*6590*/  LOP3.LUT R126, R126, 0xffff, RZ, 0xc0, !PT ;  /* 0x0000ffff7e7e7812 */ /* 0x000fe400078ec0ff */
[----:B------:R-:W-:Y:S02]  /*65a0*/  LOP3.LUT R128, R128, 0xffff, RZ, 0xc0, !PT ;  /* 0x0000ffff80807812 */ /* 0x000fe400078ec0ff */
[----:B------:R-:W-:-:S02]  /*65b0*/  LOP3.LUT R19, R62, 0xffff, RZ, 0xc0, !PT ;  /* 0x0000ffff3e137812 */ /* 0x000fc400078ec0ff */
[----:B------:R-:W-:Y:S02]  /*65c0*/  LOP3.LUT R23, R64, 0xffff, RZ, 0xc0, !PT ;  /* 0x0000ffff40177812 */ /* 0x000fe400078ec0ff */
[----:B------:R-:W-:Y:S02]  /*65d0*/  PRMT R17, R21, 0x3340, R2 ;  /* 0x0000334015117816 */ /* 0x000fe40000000002 */
[----:B------:R-:W-:Y:S02]  /*65e0*/  PRMT R2, R13, 0x3340, R12 ;  /* 0x000033400d027816 */ /* 0x000fe4000000000c */
[----:B------:R-:W-:Y:S02]  /*65f0*/  LOP3.LUT R94, R94, 0xffff, RZ, 0xc0, !PT ;  /* 0x0000ffff5e5e7812 */ /* 0x000fe400078ec0ff */
[----:B------:R-:W-:Y:S02]  /*6600*/  LOP3.LUT R27, R30, 0xffff, RZ, 0xc0, !PT ;  /* 0x0000ffff1e1b7812 */ /* 0x000fe400078ec0ff */
[----:B------:R-:W-:-:S02]  /*6610*/  F2FP.SATFINITE.E4M3.F32.PACK_AB_MERGE_C R92, R93, R92, RZ ;  /* 0x0000005c5d5c723e */ /* 0x000fc400048070ff */
[----:B------:R-:W-:Y:S02]  /*6620*/  F2FP.SATFINITE.E4M3.F32.PACK_AB_MERGE_C R28, R29, R28, RZ ;  /* 0x0000001c1d1c723e */ /* 0x000fe400048070ff */
[----:B------:R-:W-:Y:S02]  /*6630*/  PRMT R13, R6, 0x3340, R15 ;  /* 0x00003340060d7816 */ /* 0x000fe4000000000f */
[----:B------:R-:W-:Y:S02]  /*6640*/  SHF.R.U32.HI R18, RZ, 0x8, R126 ;  /* 0x00000008ff127819 */ /* 0x000fe4000001167e */
[--C-:B------:R-:W-:Y:S02]  /*6650*/  PRMT R15, R126, 0x3340, R19.reuse ;  /* 0x000033407e0f7816 */ /* 0x100fe40000000013 */
[----:B------:R-:W-:Y:S02]  /*6660*/  SHF.R.U32.HI R22, RZ, 0x8, R19 ;  /* 0x00000008ff167819 */ /* 0x000fe40000011613 */
[----:B------:R-:W-:-:S02]  /*6670*/  PRMT R6, R128, 0x3340, R23 ;  /* 0x0000334080067816 */ /* 0x000fc40000000017 */
[----:B------:R-:W-:Y:S02]  /*6680*/  SHF.R.U32.HI R19, RZ, 0x8, R128 ;  /* 0x00000008ff137819 */ /* 0x000fe40000011680 */
[----:B------:R-:W-:Y:S02]  /*6690*/  SHF.R.U32.HI R23, RZ, 0x8, R23 ;  /* 0x00000008ff177819 */ /* 0x000fe40000011617 */
[----:B------:R-:W-:Y:S02]  /*66a0*/  F2FP.SATFINITE.E4M3.F32.PACK_AB_MERGE_C R130, R131, R130, RZ ;  /* 0x000000828382723e */ /* 0x000fe400048070ff */
[----:B------:R-:W-:Y:S02]  /*66b0*/  F2FP.SATFINITE.E4M3.F32.PACK_AB_MERGE_C R66, R67, R66, RZ ;  /* 0x000000424342723e */ /* 0x000fe400048070ff */
[--C-:B------:R-:W-:Y:S02]  /*66c0*/  PRMT R12, R94, 0x3340, R27.reuse ;  /* 0x000033405e0c7816 */ /* 0x100fe4000000001b */
[----:B------:R-:W-:-:S02]  /*66d0*/  SHF.R.U32.HI R26, RZ, 0x8, R27 ;  /* 0x00000008ff1a7819 */ /* 0x000fc4000001161b */
        /* <DEDUP_REMOVED lines=8> */
[----:B------:R-:W-:Y:S02]  /*6760*/  SHF.R.U32.HI R20, RZ, 0x8, R92 ;  /* 0x00000008ff147819 */ /* 0x000fe4000001165c */
[--C-:B------:R-:W-:Y:S02]  /*6770*/  PRMT R14, R92, 0x3340, R21.reuse ;  /* 0x000033405c0e7816 */ /* 0x100fe40000000015 */
[----:B------:R-:W-:Y:S02]  /*6780*/  SHF.R.U32.HI R24, RZ, 0x8, R21 ;  /* 0x00000008ff187819 */ /* 0x000fe40000011615 */
[----:B------:R-:W-:-:S02]  /*6790*/  F2FP.SATFINITE.E4M3.F32.PACK_AB_MERGE_C R98, R99, R98, RZ ;  /* 0x000000626362723e */ /* 0x000fc400048070ff */
[----:B------:R-:W-:Y:S02]  /*67a0*/  F2FP.SATFINITE.E4M3.F32.PACK_AB_MERGE_C R34, R35, R34, RZ ;  /* 0x000000222322723e */ /* 0x000fe400048070ff */
[----:B------:R-:W-:Y:S02]  /*67b0*/  SHF.R.U32.HI R21, RZ, 0x8, R94 ;  /* 0x00000008ff157819 */ /* 0x000fe4000001165e */
[----:B------:R-:W-:Y:S02]  /*67c0*/  PRMT R23, R22, 0x3340, R23 ;  /* 0x0000334016177816 */ /* 0x000fe40000000017 */
[----:B------:R-:W-:Y:S02]  /*67d0*/  F2FP.SATFINITE.E4M3.F32.PACK_AB_MERGE_C R132, R133, R132, RZ ;  /* 0x000000848584723e */ /* 0x000fe400048070ff */
[----:B------:R-:W-:Y:S02]  /*67e0*/  F2FP.SATFINITE.E4M3.F32.PACK_AB_MERGE_C R96, R97, R96, RZ ;  /* 0x000000606160723e */ /* 0x000fe400048070ff */
[----:B------:R-:W-:-:S02]  /*67f0*/  F2FP.SATFINITE.E4M3.F32.PACK_AB_MERGE_C R68, R69, R68, RZ ;  /* 0x000000444544723e */ /* 0x000fc400048070ff */
[----:B------:R-:W-:Y:S02]  /*6800*/  F2FP.SATFINITE.E4M3.F32.PACK_AB_MERGE_C R32, R33, R32, RZ ;  /* 0x000000202120723e */ /* 0x000fe400048070ff */
[----:B------:R-:W-:Y:S02]  /*6810*/  PRMT R18, R27, 0x3340, R18 ;  /* 0x000033401b127816 */ /* 0x000fe40000000012 */
[----:B------:R-:W-:Y:S02]  /*6820*/  PRMT R22, R130, 0x3340, R31 ;  /* 0x0000334082167816 */ /* 0x000fe4000000001f */
[----:B------:R-:W-:Y:S02]  /*6830*/  F2FP.SATFINITE.E4M3.F32.PACK_AB_MERGE_C R36, R37, R36, RZ ;  /* 0x000000242524723e */ /* 0x000fe400048070ff */
[----:B------:R-:W-:Y:S02]  /*6840*/  LOP3.LUT R29, R20, 0xffff, RZ, 0xc0, !PT ;  /* 0x0000ffff141d7812 */ /* 0x000fe400078ec0ff */
[----:B------:R-:W-:-:S02]  /*6850*/  SHF.R.U32.HI R27, RZ, 0x8, R130 ;  /* 0x00000008ff1b7819 */ /* 0x000fc40000011682 */
[----:B------:R-:W-:Y:S02]  /*6860*/  SHF.R.U32.HI R31, RZ, 0x8, R31 ;  /* 0x00000008ff1f7819 */ /* 0x000fe4000001161f */
        /* <DEDUP_REMOVED lines=11> */
[----:B------:R-:W-:Y:S02]  /*6920*/  F2FP.SATFINITE.E4M3.F32.PACK_AB_MERGE_C R134, R135, R134, RZ ;  /* 0x000000868786723e */ /* 0x000fe400048070ff */
[----:B------:R-:W-:Y:S02]  /*6930*/  F2FP.SATFINITE.E4M3.F32.PACK_AB_MERGE_C R70, R71, R70, RZ ;  /* 0x000000464746723e */ /* 0x000fe400048070ff */
[----:B------:R-:W-:Y:S02]  /*6940*/  SHF.R.U32.HI R30, RZ, 0x8, R98 ;  /* 0x00000008ff1e7819 */ /* 0x000fe40000011662 */
[----:B------:R-:W-:Y:S02]  /*6950*/  SHF.R.U32.HI R34, RZ, 0x8, R37 ;  /* 0x00000008ff227819 */ /* 0x000fe40000011625 */
[----:B------:R-:W-:Y:S02]  /*6960*/  PRMT R19, R29, 0x3340, R24 ;  /* 0x000033401d137816 */ /* 0x000fe40000000018 */
[----:B------:R-:W-:-:S02]  /*6970*/  PRMT R21, R20, 0x3340, R21 ;  /* 0x0000334014157816 */ /* 0x000fc40000000015 */
[----:B------:R-:W-:Y:S02]  /*6980*/  PRMT R24, R96, 0x3340, R33 ;  /* 0x0000334060187816 */ /* 0x000fe40000000021 */
[--C-:B------:R-:W-:Y:S02]  /*6990*/  PRMT R20, R132, 0x3340, R35.reuse ;  /* 0x0000334084147816 */ /* 0x100fe40000000023 */
[----:B------:R-:W-:Y:S02]  /*69a0*/  SHF.R.U32.HI R32, RZ, 0x8, R35 ;  /* 0x00000008ff207819 */ /* 0x000fe40000011623 */
[----:B------:R-:W-:Y:S02]  /*69b0*/  SHF.R.U32.HI R29, RZ, 0x8, R96 ;  /* 0x00000008ff1d7819 */ /* 0x000fe40000011660 */
[----:B------:R-:W-:Y:S02]  /*69c0*/  SHF.R.U32.HI R33, RZ, 0x8, R33 ;  /* 0x00000008ff217819 */ /* 0x000fe40000011621 */
[----:B------:R-:W-:-:S02]  /*69d0*/  PRMT R35, R56, 0x3340, R31 ;  /* 0x0000334038237816 */ /* 0x000fc4000000001f */
[----:B------:R-:W-:Y:S02]  /*69e0*/  LOP3.LUT R27, R30, 0xffff, RZ, 0xc0, !PT ;  /* 0x0000ffff1e1b7812 */ /* 0x000fe400078ec0ff */
[----:B------:R-:W-:Y:S02]  /*69f0*/  LOP3.LUT R34, R34, 0xffff, RZ, 0xc0, !PT ;  /* 0x0000ffff22227812 */ /* 0x000fe400078ec0ff */
[----:B------:R-:W-:Y:S02]  /*6a00*/  LOP3.LUT R134, R134, 0xffff, RZ, 0xc0, !PT ;  /* 0x0000ffff86867812 */ /* 0x000fe400078ec0ff */
[----:B------:R-:W-:Y:S02]  /*6a10*/  LOP3.LUT R31, R70, 0xffff, RZ, 0xc0, !PT ;  /* 0x0000ffff461f7812 */ /* 0x000fe400078ec0ff */
[----:B------:R-:W-:Y:S02]  /*6a20*/  F2FP.SATFINITE.E4M3.F32.PACK_AB_MERGE_C R102, R103, R102, RZ ;  /* 0x000000666766723e */ /* 0x000fe400048070ff */
[----:B------:R-:W-:-:S02]  /*6a30*/  F2FP.SATFINITE.E4M3.F32.PACK_AB_MERGE_C R38, R39, R38, RZ ;  /* 0x000000262726723e */ /* 0x000fc400048070ff */
[----:B------:R-:W-:Y:S02]  /*6a40*/  F2FP.SATFINITE.E4M3.F32.PACK_AB_MERGE_C R42, R43, R42, RZ ;  /* 0x0000002a2b2a723e */ /* 0x000fe400048070ff */
[----:B------:R-:W-:Y:S02]  /*6a50*/  LOP3.LUT R58, R29, 0xffff, RZ, 0xc0, !PT ;  /* 0x0000ffff1d3a7812 */ /* 0x000fe400078ec0ff */
[----:B------:R-:W-:Y:S02]  /*6a60*/  LOP3.LUT R33, R33, 0xffff, RZ, 0xc0, !PT ;  /* 0x0000ffff21217812 */ /* 0x000fe400078ec0ff */
[----:B------:R-:W-:Y:S02]  /*6a70*/  PRMT R39, R27, 0x3340, R34 ;  /* 0x000033401b277816 */ /* 0x000fe40000000022 */
[----:B------:R-:W-:Y:S02]  /*6a80*/  PRMT R43, R134, 0x3340, R31 ;  /* 0x00003340862b7816 */ /* 0x000fe4000000001f */
[----:B------:R-:W-:-:S02]  /*6a90*/  F2FP.SATFINITE.E4M3.F32.PACK_AB_MERGE_C R48, R49, R48, RZ ;  /* 0x000000303130723e */ /* 0x000fc400048070ff */
[----:B------:R-:W-:Y:S02]  /*6aa0*/  SHF.R.U32.HI R27, RZ, 0x8, R134 ;  /* 0x00000008ff1b7819 */ /* 0x000fe40000011686 */
[----:B------:R-:W-:Y:S02]  /*6ab0*/  SHF.R.U32.HI R31, RZ, 0x8, R31 ;  /* 0x00000008ff1f7819 */ /* 0x000fe4000001161f */
[----:B------:R-:W-:Y:S02]  /*6ac0*/  PRMT R26, R98, 0x3340, R37 ;  /* 0x00003340621a7816 */ /* 0x000fe40000000025 */
[----:B------:R-:W-:Y:S02]  /*6ad0*/  LOP3.LUT R102, R102, 0xffff, RZ, 0xc0, !PT ;  /* 0x0000ffff66667812 */ /* 0x000fe400078ec0ff */
[----:B------:R-:W-:Y:S02]  /*6ae0*/  LOP3.LUT R49, R38, 0xffff, RZ, 0xc0, !PT ;  /* 0x0000ffff26317812 */ /* 0x000fe400078ec0ff */
[----:B------:R-:W-:-:S02]  /*6af0*/  SHF.R.U32.HI R28, RZ, 0x8, R132 ;  /* 0x00000008ff1c7819 */ /* 0x000fc40000011684 */
[----:B------:R-:W-:Y:S02]  /*6b00*/  PRMT R37, R58, 0x3340, R33 ;  /* 0x000033403a257816 */ /* 0x000fe40000000021 */
[----:B------:R-:W-:Y:S02]  /*6b10*/  F2FP.SATFINITE.E4M3.F32.PACK_AB_MERGE_C R100, R101, R100, RZ ;  /* 0x000000646564723e */ /* 0x000fe400048070ff */
[----:B------:R-:W-:Y:S02]  /*6b20*/  LOP3.LUT R33, R36, 0xffff, RZ, 0xc0, !PT ;  /* 0x0000ffff24217812 */ /* 0x000fe400078ec0ff */
[----:B------:R-:W-:Y:S02]  /*6b30*/  F2FP.SATFINITE.E4M3.F32.PACK_AB_MERGE_C R136, R137, R136, RZ ;  /* 0x000000888988723e */ /* 0x000fe400048070ff */
[----:B------:R-:W-:Y:S02]  /*6b40*/  F2FP.SATFINITE.E4M3.F32.PACK_AB_MERGE_C R72, R73, R72, RZ ;  /* 0x000000484948723e */ /* 0x000fe400048070ff */
[----:B------:R-:W-:-:S02]  /*6b50*/  LOP3.LUT R36, R27, 0xffff, RZ, 0xc0, !PT ;  /* 0x0000ffff1b247812 */ /* 0x000fc400078ec0ff */
[----:B------:R-:W-:Y:S02]  /*6b60*/  LOP3.LUT R31, R31, 0xffff, RZ, 0xc0, !PT ;  /* 0x0000ffff1f1f7812 */ /* 0x000fe400078ec0ff */
[----:B------:R-:W-:Y:S02]  /*6b70*/  F2FP.SATFINITE.E4M3.F32.PACK_AB_MERGE_C R138, R139, R138, RZ ;  /* 0x0000008a8b8a723e */ /* 0x000fe400048070ff */
[----:B------:R-:W-:Y:S02]  /*6b80*/  F2FP.SATFINITE.E4M3.F32.PACK_AB_MERGE_C R74, R75, R74, RZ ;  /* 0x0000004a4b4a723e */ /* 0x000fe400048070ff */
[----:B------:R-:W-:Y:S02]  /*6b90*/  SHF.R.U32.HI R30, RZ, 0x8, R102 ;  /* 0x00000008ff1e7819 */ /* 0x000fe40000011666 */
[----:B------:R-:W-:Y:S02]  /*6ba0*/  SHF.R.U32.HI R34, RZ, 0x8, R49 ;  /* 0x00000008ff227819 */ /* 0x000fe40000011631 */
[----:B------:R-:W-:-:S02]  /*6bb0*/  LOP3.LUT R29, R28, 0xffff, RZ, 0xc0, !PT ;  /* 0x0000ffff1c1d7812 */ /* 0x000fc400078ec0ff */
[----:B------:R-:W-:Y:S02]  /*6bc0*/  LOP3.LUT R32, R32, 0xffff, RZ, 0xc0, !PT ;  /* 0x0000ffff20207812 */ /* 0x000fe400078ec0ff */
[----:B------:R-:W-:Y:S02]  /*6bd0*/  F2FP.SATFINITE.E4M3.F32.PACK_AB_MERGE_C R50, R51, R50, RZ ;  /* 0x000000323332723e */ /* 0x000fe400048070ff */
[----:B------:R-:W-:Y:S02]  /*6be0*/  LOP3.LUT R100, R100, 0xffff, RZ, 0xc0, !PT ;  /* 0x0000ffff64647812 */ /* 0x000fe400078ec0ff */
[----:B------:R-:W-:Y:S02]  /*6bf0*/  LOP3.LUT R136, R136, 0xffff, RZ, 0xc0, !PT ;  /* 0x0000ffff88887812 */ /* 0x000fe400078ec0ff */
[----:B------:R-:W-:Y:S02]  /*6c00*/  LOP3.LUT R51, R72, 0xffff, RZ, 0xc0, !PT ;  /* 0x0000ffff48337812 */ /* 0x000fe400078ec0ff */
[----:B------:R-:W-:-:S02]  /*6c10*/  PRMT R56, R36, 0x3340, R31 ;  /* 0x0000334024387816 */ /* 0x000fc4000000001f */
[----:B------:R-:W-:Y:S02]  /*6c20*/  F2FP.SATFINITE.E4M3.F32.PACK_AB_MERGE_C R40, R41, R40, RZ ;  /* 0x000000282928723e */ /* 0x000fe400048070ff */
[----:B------:R-:W-:Y:S02]  /*6c30*/  LOP3.LUT R27, R30, 0xffff, RZ, 0xc0, !PT ;  /* 0x0000ffff1e1b7812 */ /* 0x000fe400078ec0ff */
[----:B------:R-:W-:Y:S02]  /*6c40*/  LOP3.LUT R34, R34, 0xffff, RZ, 0xc0, !PT ;  /* 0x0000ffff22227812 */ /* 0x000fe400078ec0ff */
[----:B------:R-:W-:Y:S02]  /*6c50*/  LOP3.LUT R138, R138, 0xffff, RZ, 0xc0, !PT ;  /* 0x0000ffff8a8a7812 */ /* 0x000fe400078ec0ff */
[----:B------:R-:W-:Y:S02]  /*6c60*/  LOP3.LUT R31, R74, 0xffff, RZ, 0xc0, !PT ;  /* 0x0000ffff4a1f7812 */ /* 0x000fe400078ec0ff */
[----:B------:R-:W-:-:S02]  /*6c70*/  F2FP.SATFINITE.E4M3.F32.PACK_AB_MERGE_C R44, R45, R44, RZ ;  /* 0x0000002c2d2c723e */ /* 0x000fc400048070ff */
[----:B------:R-:W-:Y:S02]  /*6c80*/  PRMT R41, R29, 0x3340, R32 ;  /* 0x000033401d297816 */ /* 0x000fe40000000020 */
[----:B------:R-:W-:Y:S02]  /*6c90*/  F2FP.SATFINITE.E4M3.F32.PACK_AB_MERGE_C R106, R107, R106, RZ ;  /* 0x0000006a6b6a723e */ /* 0x000fe400048070ff */
[----:B------:R-:W-:Y:S02]  /*6ca0*/  SHF.R.U32.HI R29, RZ, 0x8, R100 ;  /* 0x00000008ff1d7819 */ /* 0x000fe40000011664 */
[--C-:B------:R-:W-:Y:S02]  /*6cb0*/  PRMT R45, R100, 0x3340, R33.reuse ;  /* 0x00003340642d7816 */ /* 0x100fe40000000021 */
[----:B------:R-:W-:Y:S02]  /*6cc0*/  SHF.R.U32.HI R33, RZ, 0x8, R33 ;  /* 0x00000008ff217819 */ /* 0x000fe40000011621 */
[----:B------:R-:W-:-:S02]  /*6cd0*/  SHF.R.U32.HI R28, RZ, 0x8, R136 ;  /* 0x00000008ff1c7819 */ /* 0x000fc40000011688 */
[----:B------:R-:W-:Y:S02]  /*6ce0*/  SHF.R.U32.HI R32, RZ, 0x8, R51 ;  /* 0x00000008ff207819 */ /* 0x000fe40000011633 */
[----:B------:R-:W-:Y:S02]  /*6cf0*/  LOP3.LUT R57, R42, 0xffff, RZ, 0xc0, !PT ;  /* 0x0000ffff2a397812 */ /* 0x000fe400078ec0ff */
[----:B------:R-:W-:Y:S02]  /*6d00*/  F2FP.SATFINITE.E4M3.F32.PACK_AB_MERGE_C R140, R141, R140, RZ ;  /* 0x0000008c8d8c723e */ /* 0x000fe400048070ff */
[----:B------:R-:W-:Y:S02]  /*6d10*/  F2FP.SATFINITE.E4M3.F32.PACK_AB_MERGE_C R76, R77, R76, RZ ;  /* 0x0000004c4d4c723e */ /* 0x000fe400048070ff */
[----:B------:R-:W-:Y:S02]  /*6d20*/  PRMT R60, R27, 0x3340, R34 ;  /* 0x000033401b3c7816 */ /* 0x000fe40000000022 */
[----:B------:R-:W-:-:S02]  /*6d30*/  PRMT R42, R138, 0x3340, R31 ;  /* 0x000033408a2a7816 */ /* 0x000fc4000000001f */
[----:B------:R-:W-:Y:S02]  /*6d40*/  F2FP.SATFINITE.E4M3.F32.PACK_AB_MERGE_C R46, R47, R46, RZ ;  /* 0x0000002e2f2e723e */ /* 0x000fe400048070ff */
[----:B------:R-:W-:Y:S02]  /*6d50*/  SHF.R.U32.HI R27, RZ, 0x8, R138 ;  /* 0x00000008ff1b7819 */ /* 0x000fe4000001168a */
[----:B------:R-:W-:Y:S02]  /*6d60*/  SHF.R.U32.HI R31, RZ, 0x8, R31 ;  /* 0x00000008ff1f7819 */ /* 0x000fe4000001161f */
[----:B------:R-:W-:Y:S02]  /*6d70*/  PRMT R47, R102, 0x3340, R49 ;  /* 0x00003340662f7816 */ /* 0x000fe40000000031 */
[----:B------:R-:W-:Y:S02]  /*6d80*/  LOP3.LUT R38, R29, 0xffff, RZ, 0xc0, !PT ;  /* 0x0000ffff1d267812 */ /* 0x000fe400078ec0ff */
[----:B------:R-:W-:-:S02]  /*6d90*/  LOP3.LUT R106, R106, 0xffff, RZ, 0xc0, !PT ;  /* 0x0000ffff6a6a7812 */ /* 0x000fc400078ec0ff */
[----:B------:R-:W-:Y:S02]  /*6da0*/  PRMT R49, R136, 0x3340, R51 ;  /* 0x0000334088317816 */ /* 0x000fe40000000033 */
[----:B------:R-:W-:Y:S02]  /*6db0*/  LOP3.LUT R33, R33, 0xffff, RZ, 0xc0, !PT ;  /* 0x0000ffff21217812 */ /* 0x000fe400078ec0ff */
[----:B------:R-:W-:Y:S02]  /*6dc0*/  LOP3.LUT R29, R28, 0xffff, RZ, 0xc0, !PT ;  /* 0x0000ffff1c1d7812 */ /* 0x000fe400078ec0ff */
[----:B------:R-:W-:Y:S02]  /*6dd0*/  LOP3.LUT R32, R32, 0xffff, RZ, 0xc0, !PT ;  /* 0x0000ffff20207812 */ /* 0x000fe400078ec0ff */
[----:B------:R-:W-:Y:S02]  /*6de0*/  F2FP.SATFINITE.E4M3.F32.PACK_AB_MERGE_C R104, R105, R104, RZ ;  /* 0x000000686968723e */ /* 0x000fe400048070ff */
[----:B------:R-:W-:-:S02]  /*6df0*/  LOP3.LUT R140, R140, 0xffff, RZ, 0xc0, !PT ;  /* 0x0000ffff8c8c7812 */ /* 0x000fc400078ec0ff */
[----:B------:R-:W-:Y:S02]  /*6e00*/  LOP3.LUT R51, R76, 0xffff, RZ, 0xc0, !PT ;  /* 0x0000ffff4c337812 */ /* 0x000fe400078ec0ff */
[----:B------:R-:W-:Y:S02]  /*6e10*/  LOP3.LUT R36, R27, 0xffff, RZ, 0xc0, !PT ;  /* 0x0000ffff1b247812 */ /* 0x000fe400078ec0ff */
[----:B------:R-:W-:Y:S02]  /*6e20*/  LOP3.LUT R31, R31, 0xffff, RZ, 0xc0, !PT ;  /* 0x0000ffff1f1f7812 */ /* 0x000fe400078ec0ff */
[----:B------:R-:W-:Y:S02]  /*6e30*/  F2FP.SATFINITE.E4M3.F32.PACK_AB_MERGE_C R142, R143, R142, RZ ;  /* 0x0000008e8f8e723e */ /* 0x000fe400048070ff */
[----:B------:R-:W-:Y:S02]  /*6e40*/  F2FP.SATFINITE.E4M3.F32.PACK_AB_MERGE_C R78, R79, R78, RZ ;  /* 0x0000004e4f4e723e */ /* 0x000fe400048070ff */
[----:B------:R-:W-:-:S02]  /*6e50*/  F2FP.SATFINITE.E4M3.F32.PACK_AB_MERGE_C R54, R55, R54, RZ ;  /* 0x000000363736723e */ /* 0x000fc400048070ff */
[----:B------:R-:W-:Y:S02]  /*6e60*/  SHF.R.U32.HI R30, RZ, 0x8, R106 ;  /* 0x00000008ff1e7819 */ /* 0x000fe4000001166a */
[----:B------:R-:W-:Y:S02]  /*6e70*/  SHF.R.U32.HI R34, RZ, 0x8, R57 ;  /* 0x00000008ff227819 */ /* 0x000fe40000011639 */
[----:B------:R-:W-:Y:S02]  /*6e80*/  PRMT R58, R38, 0x3340, R33 ;  /* 0x00003340263a7816 */ /* 0x000fe40000000021 */
[----:B------:R-:W-:Y:S02]  /*6e90*/  PRMT R62, R29, 0x3340, R32 ;  /* 0x000033401d3e7816 */ /* 0x000fe40000000020 */
[----:B------:R-:W-:Y:S02]  /*6ea0*/  PRMT R55, R106, 0x3340, R57 ;  /* 0x000033406a377816 */ /* 0x000fe40000000039 */
[----:B------:R-:W-:-:S02]  /*6eb0*/  LOP3.LUT R104, R104, 0xffff, RZ, 0xc0, !PT ;  /* 0x0000ffff68687812 */ /* 0x000fc400078ec0ff */
[----:B------:R-:W-:Y:S02]  /*6ec0*/  LOP3.LUT R33, R40, 0xffff, RZ, 0xc0, !PT ;  /* 0x0000ffff28217812 */ /* 0x000fe400078ec0ff */
[--C-:B------:R-:W-:Y:S02]  /*6ed0*/  PRMT R57, R140, 0x3340, R51.reuse ;  /* 0x000033408c397816 */ /* 0x100fe40000000033 */
[----:B------:R-:W-:Y:S02]  /*6ee0*/  SHF.R.U32.HI R32, RZ, 0x8, R51 ;  /* 0x00000008ff207819 */ /* 0x000fe40000011633 */
[----:B------:R-:W-:Y:S02]  /*6ef0*/  PRMT R51, R36, 0x3340, R31 ;  /* 0x0000334024337816 */ /* 0x000fe4000000001f */
[----:B------:R-:W-:Y:S02]  /*6f00*/  LOP3.LUT R27, R30, 0xffff, RZ, 0xc0, !PT ;  /* 0x0000ffff1e1b7812 */ /* 0x000fe400078ec0ff */
[----:B------:R-:W-:-:S02]  /*6f10*/  LOP3.LUT R34, R34, 0xffff, RZ, 0xc0, !PT ;  /* 0x0000ffff22227812 */ /* 0x000fc400078ec0ff */
[----:B------:R-:W-:Y:S02]  /*6f20*/  LOP3.LUT R142, R142, 0xffff, RZ, 0xc0, !PT ;  /* 0x0000ffff8e8e7812 */ /* 0x000fe400078ec0ff */
[----:B------:R-:W-:Y:S02]  /*6f30*/  LOP3.LUT R31, R78, 0xffff, RZ, 0xc0, !PT ;  /* 0x0000ffff4e1f7812 */ /* 0x000fe400078ec0ff */
[----:B------:R-:W-:Y:S02]  /*6f40*/  F2FP.SATFINITE.E4M3.F32.PACK_AB_MERGE_C R52, R53, R52, RZ ;  /* 0x000000343534723e */ /* 0x000fe400048070ff */
[----:B------:R-:W-:Y:S02]  /*6f50*/  PRMT R53, R104, 0x3340, R33 ;  /* 0x0000334068357816 */ /* 0x000fe40000000021 */
[----:B------:R-:W-:Y:S02]  /*6f60*/  F2FP.SATFINITE.E4M3.F32.PACK_AB_MERGE_C R110, R111, R110, RZ ;  /* 0x0000006e6f6e723e */ /* 0x000fe400048070ff */
[----:B------:R-:W-:-:S02]  /*6f70*/  SHF.R.U32.HI R29, RZ, 0x8, R104 ;  /* 0x00000008ff1d7819 */ /* 0x000fc40000011668 */
[----:B------:R-:W-:Y:S02]  /*6f80*/  SHF.R.U32.HI R33, RZ, 0x8, R33 ;  /* 0x00000008ff217819 */ /* 0x000fe40000011621 */
[----:B------:R-:W-:Y:S02]  /*6f90*/  PRMT R66, R27, 0x3340, R34 ;  /* 0x000033401b427816 */ /* 0x000fe40000000022 */
[--C-:B------:R-:W-:Y:S02]  /*6fa0*/  PRMT R69, R142, 0x3340, R31.reuse ;  /* 0x000033408e457816 */ /* 0x100fe4000000001f */
[----:B------:R-:W-:Y:S02]  /*6fb0*/  SHF.R.U32.HI R27, RZ, 0x8, R142 ;  /* 0x00000008ff1b7819 */ /* 0x000fe4000001168e */
[----:B------:R-:W-:Y:S02]  /*6fc0*/  SHF.R.U32.HI R31, RZ, 0x8, R31 ;  /* 0x00000008ff1f7819 */ /* 0x000fe4000001161f */
[----:B------:R-:W-:-:S02]  /*6fd0*/  LOP3.LUT R38, R29, 0xffff, RZ, 0xc0, !PT ;  /* 0x0000ffff1d267812 */ /* 0x000fc400078ec0ff */
[----:B------:R-:W-:Y:S02]  /*6fe0*/  LOP3.LUT R33, R33, 0xffff, RZ, 0xc0, !PT ;  /* 0x0000ffff21217812 */ /* 0x000fe400078ec0ff */
[----:B------:R-:W-:Y:S02]  /*6ff0*/  LOP3.LUT R110, R110, 0xffff, RZ, 0xc0, !PT ;  /* 0x0000ffff6e6e7812 */ /* 0x000fe400078ec0ff */
[----:B------:R-:W-:Y:S02]  /*7000*/  LOP3.LUT R61, R46, 0xffff, RZ, 0xc0, !PT ;  /* 0x0000ffff2e3d7812 */ /* 0x000fe400078ec0ff */
[----:B------:R-:W-:Y:S02]  /*7010*/  F2FP.SATFINITE.E4M3.F32.PACK_AB_MERGE_C R108, R109, R108, RZ ;  /* 0x0000006c6d6c723e */ /* 0x000fe400048070ff */
[----:B------:R-:W-:Y:S02]  /*7020*/  SHF.R.U32.HI R28, RZ, 0x8, R140 ;  /* 0x00000008ff1c7819 */ /* 0x000fe4000001168c */
[----:B------:R-:W-:-:S02]  /*7030*/  LOP3.LUT R36, R27, 0xffff, RZ, 0xc0, !PT ;  /* 0x0000ffff1b247812 */ /* 0x000fc400078ec0ff */
[----:B------:R-:W-:Y:S02]  /*7040*/  LOP3.LUT R31, R31, 0xffff, RZ, 0xc0, !PT ;  /* 0x0000ffff1f1f7812 */ /* 0x000fe400078ec0ff */
[----:B------:R-:W-:Y:S02]  /*7050*/  F2FP.SATFINITE.E4M3.F32.PACK_AB_MERGE_C R146, R147, R146, RZ ;  /* 0x000000929392723e */ /* 0x000fe400048070ff */
[----:B------:R-:W-:Y:S02]  /*7060*/  F2FP.SATFINITE.E4M3.F32.PACK_AB_MERGE_C R82, R83, R82, RZ ;  /* 0x000000525352723e */ /* 0x000fe400048070ff */
[----:B------:R-:W-:Y:S02]  /*7070*/  PRMT R64, R38, 0x3340, R33 ;  /* 0x0000334026407816 */ /* 0x000fe40000000021 */
[----:B------:R-:W-:Y:S02]  /*7080*/  SHF.R.U32.HI R30, RZ, 0x8, R110 ;  /* 0x00000008ff1e7819 */ /* 0x000fe4000001166e */
[----:B------:R-:W-:-:S02]  /*7090*/  SHF.R.U32.HI R34, RZ, 0x8, R61 ;  /* 0x00000008ff227819 */ /* 0x000fc4000001163d */
[----:B------:R-:W-:Y:S02]  /*70a0*/  LOP3.LUT R33, R44, 0xffff, RZ, 0xc0, !PT ;  /* 0x0000ffff2c217812 */ /* 0x000fe400078ec0ff */
        /* <DEDUP_REMOVED lines=8> */
[----:B------:R-:W-:Y:S02]  /*7130*/  F2FP.SATFINITE.E4M3.F32.PACK_AB_MERGE_C R144, R145, R144, RZ ;  /* 0x000000909190723e */ /* 0x000fe400048070ff */
[----:B------:R-:W-:Y:S02]  /*7140*/  F2FP.SATFINITE.E4M3.F32.PACK_AB_MERGE_C R80, R81, R80, RZ ;  /* 0x000000505150723e */ /* 0x000fe400048070ff */
[----:B------:R-:W-:-:S02]  /*7150*/  PRMT R68, R29, 0x3340, R32 ;  /* 0x000033401d447816 */ /* 0x000fc40000000020 */
[--C-:B------:R-:W-:Y:S02]  /*7160*/  PRMT R70, R108, 0x3340, R33.reuse ;  /* 0x000033406c467816 */ /* 0x100fe40000000021 */
[----:B------:R-:W-:Y:S02]  /*7170*/  SHF.R.U32.HI R29, RZ, 0x8, R108 ;  /* 0x00000008ff1d7819 */ /* 0x000fe4000001166c */
[----:B------:R-:W-:Y:S02]  /*7180*/  SHF.R.U32.HI R33, RZ, 0x8, R33 ;  /* 0x00000008ff217819 */ /* 0x000fe40000011621 */
[--C-:B------:R-:W-:Y:S02]  /*7190*/  PRMT R73, R146, 0x3340, R31.reuse ;  /* 0x0000334092497816 */ /* 0x100fe4000000001f */
[----:B------:R-:W-:Y:S02]  /*71a0*/  PRMT R46, R27, 0x3340, R34 ;  /* 0x000033401b2e7816 */ /* 0x000fe40000000022 */
[----:B------:R-:W-:-:S02]  /*71b0*/  SHF.R.U32.HI R31, RZ, 0x8, R31 ;  /* 0x00000008ff1f7819 */ /* 0x000fc4000001161f */
[----:B------:R-:W-:Y:S02]  /*71c0*/  SHF.R.U32.HI R27, RZ, 0x8, R146 ;  /* 0x00000008ff1b7819 */ /* 0x000fe40000011692 */
[----:B------:R-:W-:Y:S02]  /*71d0*/  LOP3.LUT R144, R144, 0xffff, RZ, 0xc0, !PT ;  /* 0x0000ffff90907812 */ /* 0x000fe400078ec0ff */
[----:B------:R-:W-:Y:S02]  /*71e0*/  LOP3.LUT R59, R80, 0xffff, RZ, 0xc0, !PT ;  /* 0x0000ffff503b7812 */ /* 0x000fe400078ec0ff */
[----:B------:R-:W-:Y:S02]  /*71f0*/  LOP3.LUT R38, R29, 0xffff, RZ, 0xc0, !PT ;  /* 0x0000ffff1d267812 */ /* 0x000fe400078ec0ff */
[----:B------:R-:W-:Y:S02]  /*7200*/  LOP3.LUT R33, R33, 0xffff, RZ, 0xc0, !PT ;  /* 0x0000ffff21217812 */ /* 0x000fe400078ec0ff */
[----:B------:R-:W-:-:S02]  /*7210*/  LOP3.LUT R31, R31, 0xffff, RZ, 0xc0, !PT ;  /* 0x0000ffff1f1f7812 */ /* 0x000fc400078ec0ff */
[----:B------:R-:W-:Y:S02]  /*7220*/  PRMT R71, R110, 0x3340, R61 ;  /* 0x000033406e477816 */ /* 0x000fe4000000003d */
[----:B------:R-:W-:Y:S02]  /*7230*/  LOP3.LUT R36, R27, 0xffff, RZ, 0xc0, !PT ;  /* 0x0000ffff1b247812 */ /* 0x000fe400078ec0ff */
[--C-:B------:R-:W-:Y:S02]  /*7240*/  PRMT R61, R144, 0x3340, R59.reuse ;  /* 0x00003340903d7816 */ /* 0x100fe4000000003b */
[----:B------:R-:W-:Y:S02]  /*7250*/  SHF.R.U32.HI R32, RZ, 0x8, R59 ;  /* 0x00000008ff207819 */ /* 0x000fe4000001163b */
[----:B------:R-:W-:Y:S02]  /*7260*/  PRMT R59, R38, 0x3340, R33 ;  /* 0x00003340263b7816 */ /* 0x000fe40000000021 */
[----:B------:R-:W-:-:S02]  /*7270*/  SHF.R.U32.HI R28, RZ, 0x8, R144 ;  /* 0x00000008ff1c7819 */ /* 0x000fc40000011690 */
[----:B------:R-:W-:Y:S02]  /*7280*/  LOP3.LUT R33, R48, 0xffff, RZ, 0xc0, !PT ;  /* 0x0000ffff30217812 */ /* 0x000fe400078ec0ff */
[----:B------:R-:W-:Y:S02]  /*7290*/  F2FP.SATFINITE.E4M3.F32.PACK_AB_MERGE_C R112, R113, R112, RZ ;  /* 0x000000707170723e */ /* 0x000fe400048070ff */
[----:B------:R-:W-:Y:S02]  /*72a0*/  PRMT R48, R36, 0x3340, R31 ;  /* 0x0000334024307816 */ /* 0x000fe4000000001f */
[----:B------:R-:W-:Y:S01]  /*72b0*/  F2FP.SATFINITE.E4M3.F32.PACK_AB_MERGE_C R148, R149, R148, RZ ;  /* 0x000000949594723e */ /* 0x000fe200048070ff */
[----:B------:R-:W0:Y:S01]  /*72c0*/  S2R R31, SR_TID.X ;  /* 0x00000000001f7919 */ /* 0x000e220000002100 */
[----:B------:R-:W-:Y:S02]  /*72d0*/  F2FP.SATFINITE.E4M3.F32.PACK_AB_MERGE_C R84, R85, R84, RZ ;  /* 0x000000545554723e */ /* 0x000fe400048070ff */
[----:B------:R-:W-:-:S02]  /*72e0*/  LOP3.LUT R29, R28, 0xffff, RZ, 0xc0, !PT ;  /* 0x0000ffff1c1d7812 */ /* 0x000fc400078ec0ff */
[----:B------:R-:W-:Y:S02]  /*72f0*/  LOP3.LUT R32, R32, 0xffff, RZ, 0xc0, !PT ;  /* 0x0000ffff20207812 */ /* 0x000fe400078ec0ff */
[----:B------:R-:W-:Y:S02]  /*7300*/  LOP3.LUT R112, R112, 0xffff, RZ, 0xc0, !PT ;  /* 0x0000ffff70707812 */ /* 0x000fe400078ec0ff */
[----:B------:R-:W-:Y:S02]  /*7310*/  LOP3.LUT R148, R148, 0xffff, RZ, 0xc0, !PT ;  /* 0x0000ffff94947812 */ /* 0x000fe400078ec0ff */
[----:B------:R-:W-:Y:S02]  /*7320*/  LOP3.LUT R63, R84, 0xffff, RZ, 0xc0, !PT ;  /* 0x0000ffff543f7812 */ /* 0x000fe400078ec0ff */
[----:B------:R-:W-:Y:S02]  /*7330*/  PRMT R72, R29, 0x3340, R32 ;  /* 0x000033401d487816 */ /* 0x000fe40000000020 */
[----:B------:R-:W-:-:S02]  /*7340*/  SHF.R.U32.HI R29, RZ, 0x8, R112 ;  /* 0x00000008ff1d7819 */ /* 0x000fc40000011670 */
[----:B------:R-:W-:Y:S02]  /*7350*/  SHF.R.U32.HI R28, RZ, 0x8, R148 ;  /* 0x00000008ff1c7819 */ /* 0x000fe40000011694 */
[----:B------:R-:W-:Y:S02]  /*7360*/  SHF.R.U32.HI R32, RZ, 0x8, R63 ;  /* 0x00000008ff207819 */ /* 0x000fe4000001163f */
[----:B------:R-:W-:Y:S02]  /*7370*/  F2FP.SATFINITE.E4M3.F32.PACK_AB_MERGE_C R114, R115, R114, RZ ;  /* 0x000000727372723e */ /* 0x000fe400048070ff */
[----:B------:R-:W-:Y:S02]  /*7380*/  LOP3.LUT R38, R29, 0xffff, RZ, 0xc0, !PT ;  /* 0x0000ffff1d267812 */ /* 0x000fe400078ec0ff */
[----:B------:R-:W-:Y:S02]  /*7390*/  PRMT R8, R8, 0x5410, R7 ;  /* 0x0000541008087816 */ /* 0x000fe40000000007 */
[----:B------:R-:W-:-:S02]  /*73a0*/  PRMT R9, R9, 0x5410, R16 ;  /* 0x0000541009097816 */ /* 0x000fc40000000010 */
[----:B------:R-:W-:Y:S02]  /*73b0*/  PRMT R10, R10, 0x5410, R17 ;  /* 0x000054100a0a7816 */ /* 0x000fe40000000011 */
[----:B------:R-:W-:Y:S01]  /*73c0*/  PRMT R11, R11, 0x5410, R2 ;  /* 0x000054100b0b7816 */ /* 0x000fe20000000002 */
[----:B------:R-:W-:Y:S01]  /*73d0*/  BAR.SYNC.DEFER_BLOCKING 0x0 ;  /* 0x0000000000007b1d */ /* 0x000fe20000010000 */
[----:B------:R-:W-:Y:S02]  /*73e0*/  F2FP.SATFINITE.E4M3.F32.PACK_AB_MERGE_C R150, R151, R150, RZ ;  /* 0x000000969796723e */ /* 0x000fe400048070ff */
[----:B------:R-:W-:Y:S02]  /*73f0*/  LOP3.LUT R29, R28, 0xffff, RZ, 0xc0, !PT ;  /* 0x0000ffff1c1d7812 */ /* 0x000fe400078ec0ff */
[----:B------:R-:W-:Y:S02]  /*7400*/  LOP3.LUT R32, R32, 0xffff, RZ, 0xc0, !PT ;  /* 0x0000ffff20207812 */ /* 0x000fe400078ec0ff */
[----:B------:R-:W-:-:S02]  /*7410*/  F2FP.SATFINITE.E4M3.F32.PACK_AB_MERGE_C R116, R117, R116, RZ ;  /* 0x000000747574723e */ /* 0x000fc400048070ff */
[----:B------:R-:W-:Y:S02]  /*7420*/  F2FP.SATFINITE.E4M3.F32.PACK_AB_MERGE_C R118, R119, R118, RZ ;  /* 0x000000767776723e */ /* 0x000fe400048070ff */
[----:B------:R-:W-:Y:S02]  /*7430*/  LOP3.LUT R114, R114, 0xffff, RZ, 0xc0, !PT ;  /* 0x0000ffff72727812 */ /* 0x000fe400078ec0ff */
[----:B------:R-:W-:Y:S02]  /*7440*/  PRMT R76, R29, 0x3340, R32 ;  /* 0x000033401d4c7816 */ /* 0x000fe40000000020 */
[----:B------:R-:W-:Y:S02]  /*7450*/  LOP3.LUT R150, R150, 0xffff, RZ, 0xc0, !PT ;  /* 0x0000ffff96967812 */ /* 0x000fe400078ec0ff */
[----:B------:R-:W-:Y:S02]  /*7460*/  LOP3.LUT R116, R116, 0xffff, RZ, 0xc0, !PT ;  /* 0x0000ffff74747812 */ /* 0x000fe400078ec0ff */
[----:B------:R-:W-:-:S02]  /*7470*/  LOP3.LUT R118, R118, 0xffff, RZ, 0xc0, !PT ;  /* 0x0000ffff76767812 */ /* 0x000fc400078ec0ff */
[----:B------:R-:W-:Y:S02]  /*7480*/  LOP3.LUT R17, R52, 0xffff, RZ, 0xc0, !PT ;  /* 0x0000ffff34117812 */ /* 0x000fe400078ec0ff */
[----:B------:R-:W-:Y:S01]  /*7490*/  LOP3.LUT R29, R54, 0xffff, RZ, 0xc0, !PT ;  /* 0x0000ffff361d7812 */ /* 0x000fe200078ec0ff */
[----:B------:R1:W-:Y:S01]  /*74a0*/  STSM.16.M88.4 [R25], R8 ;  /* 0x0000000819007844 */ /* 0x0003e20000000200 */
[----:B------:R-:W-:Y:S02]  /*74b0*/  SHF.R.U32.HI R30, RZ, 0x8, R114 ;  /* 0x00000008ff1e7819 */ /* 0x000fe40000011672 */
[----:B------:R-:W-:Y:S02]  /*74c0*/  SHF.R.U32.HI R7, RZ, 0x8, R150 ;  /* 0x00000008ff077819 */ /* 0x000fe40000011696 */
[----:B------:R-:W-:Y:S02]  /*74d0*/  SHF.R.U32.HI R16, RZ, 0x8, R116 ;  /* 0x00000008ff107819 */ /* 0x000fe40000011674 */
[----:B------:R-:W-:-:S02]  /*74e0*/  PRMT R78, R116, 0x3340, R17 ;  /* 0x00003340744e7816 */ /* 0x000fc40000000011 */
[----:B------:R-:W-:Y:S02]  /*74f0*/  SHF.R.U32.HI R28, RZ, 0x8, R17 ;  /* 0x00000008ff1c7819 */ /* 0x000fe40000011611 */
[--C-:B------:R-:W-:Y:S02]  /*7500*/  PRMT R79, R118, 0x3340, R29.reuse ;  /* 0x00003340764f7816 */ /* 0x100fe4000000001d */
[----:B------:R-:W-:Y:S02]  /*7510*/  SHF.R.U32.HI R17, RZ, 0x8, R118 ;  /* 0x00000008ff117819 */ /* 0x000fe40000011676 */
[----:B------:R-:W-:Y:S02]  /*7520*/  SHF.R.U32.HI R29, RZ, 0x8, R29 ;  /* 0x00000008ff1d7819 */ /* 0x000fe4000001161d */
[----:B------:R-:W-:Y:S02]  /*7530*/  LOP3.LUT R27, R30, 0xffff, RZ, 0xc0, !PT ;  /* 0x0000ffff1e1b7812 */ /* 0x000fe400078ec0ff */
[----:B------:R-:W-:-:S02]  /*7540*/  LOP3.LUT R30, R7, 0xffff, RZ, 0xc0, !PT ;  /* 0x0000ffff071e7812 */ /* 0x000fc400078ec0ff */
[----:B------:R-:W-:Y:S02]  /*7550*/  LOP3.LUT R7, R16, 0xffff, RZ, 0xc0, !PT ;  /* 0x0000ffff10077812 */ /* 0x000fe400078ec0ff */
[----:B------:R-:W-:Y:S02]  /*7560*/  LOP3.LUT R16, R17, 0xffff, RZ, 0xc0, !PT ;  /* 0x0000ffff11107812 */ /* 0x000fe400078ec0ff */
[----:B------:R-:W-:Y:S02]  /*7570*/  LOP3.LUT R29, R29, 0xffff, RZ, 0xc0, !PT ;  /* 0x0000ffff1d1d7812 */ /* 0x000fe400078ec0ff */
[----:B------:R-:W-:Y:S02]  /*7580*/  PRMT R74, R112, 0x3340, R33 ;  /* 0x00003340704a7816 */ /* 0x000fe40000000021 */
[----:B------:R-:W-:Y:S02]  /*7590*/  PRMT R54, R16, 0x3340, R29 ;  /* 0x0000334010367816 */ /* 0x000fe4000000001d */
[----:B------:R-:W-:-:S02]  /*75a0*/  PRMT R16, R0, 0x5410, R13 ;  /* 0x0000541000107816 */ /* 0x000fc4000000000d */
[----:B------:R-:W-:Y:S02]  /*75b0*/  SHF.R.U32.HI R33, RZ, 0x8, R33 ;  /* 0x00000008ff217819 */ /* 0x000fe40000011621 */
[----:B0-----:R-:W-:Y:S02]  /*75c0*/  LOP3.LUT R0, R31, 0x7f, RZ, 0xc0, !PT ;  /* 0x0000007f1f007812 */ /* 0x001fe400078ec0ff */
[----:B------:R-:W-:Y:S02]  /*75d0*/  LOP3.LUT R65, R50, 0xffff, RZ, 0xc0, !PT ;  /* 0x0000ffff32417812 */ /* 0x000fe400078ec0ff */
[----:B------:R-:W-:Y:S02]  /*75e0*/  LOP3.LUT R33, R33, 0xffff, RZ, 0xc0, !PT ;  /* 0x0000ffff21217812 */ /* 0x000fe400078ec0ff */
[----:B------:R-:W-:Y:S01]  /*75f0*/  LEA R0, R0, UR12, 0x4 ;  /* 0x0000000c00007c11 */ /* 0x000fe2000f8e20ff */
[----:B------:R-:W-:Y:S01]  /*7600*/  ULDC.64 UR12, c[0x0][0x228] ;  /* 0x00008a00000c7ab9 */ /* 0x000fe20000000a00 */
[----:B------:R-:W-:-:S02]  /*7610*/  PRMT R75, R114, 0x3340, R65 ;  /* 0x00003340724b7816 */ /* 0x000fc40000000041 */
[----:B------:R-:W-:Y:S02]  /*7620*/  SHF.R.U32.HI R34, RZ, 0x8, R65 ;  /* 0x00000008ff227819 */ /* 0x000fe40000011641 */
[----:B------:R-:W-:Y:S02]  /*7630*/  PRMT R17, R15, 0x5410, R18 ;  /* 0x000054100f117816 */ /* 0x000fe40000000012 */
[----:B------:R-:W-:Y:S02]  /*7640*/  PRMT R65, R148, 0x3340, R63 ;  /* 0x0000334094417816 */ /* 0x000fe4000000003f */
[----:B------:R-:W-:Y:S02]  /*7650*/  PRMT R18, R14, 0x5410, R19 ;  /* 0x000054100e127816 */ /* 0x000fe40000000013 */
[----:B------:R-:W-:Y:S02]  /*7660*/  PRMT R63, R38, 0x3340, R33 ;  /* 0x00003340263f7816 */ /* 0x000fe40000000021 */
[----:B------:R-:W-:-:S02]  /*7670*/  PRMT R14, R24, 0x5410, R37 ;  /* 0x00005410180e7816 */ /* 0x000fc40000000025 */
[----:B------:R-:W-:Y:S01]  /*7680*/  PRMT R15, R26, 0x5410, R39 ;  /* 0x000054101a0f7816 */ /* 0x000fe20000000027 */
[----:B------:R-:W-:Y:S01]  /*7690*/  BAR.SYNC.DEFER_BLOCKING 0x0 ;  /* 0x0000000000007b1d */ /* 0x000fe20000010000 */
[----:B------:R-:W-:Y:S02]  /*76a0*/  PRMT R19, R12, 0x5410, R21 ;  /* 0x000054100c137816 */ /* 0x000fe40000000015 */
[----:B------:R-:W-:Y:S02]  /*76b0*/  LOP3.LUT R34, R34, 0xffff, RZ, 0xc0, !PT ;  /* 0x0000ffff22227812 */ /* 0x000fe400078ec0ff */
[----:B------:R-:W-:-:S03]  /*76c0*/  PRMT R13, R22, 0x5410, R35 ;  /* 0x00005410160d7816 */ /* 0x000fc60000000023 */
[----:B------:R-:W0:Y:S01]  /*76d0*/  LDC R24, c[0x0][0x244] ;  /* 0x00009100ff187b82 */ /* 0x000e220000000800 */
[----:B------:R-:W-:Y:S02]  /*76e0*/  PRMT R50, R27, 0x3340, R34 ;  /* 0x000033401b327816 */ /* 0x000fe40000000022 */
[----:B------:R-:W-:Y:S02]  /*76f0*/  PRMT R12, R6, 0x5410, R23 ;  /* 0x00005410060c7816 */ /* 0x000fe40000000017 */
[----:B------:R-:W-:Y:S02]  /*7700*/  F2FP.SATFINITE.E4M3.F32.PACK_AB_MERGE_C R86, R87, R86, RZ ;  /* 0x000000565756723e */ /* 0x000fe400048070ff */
[----:B------:R-:W-:Y:S02]  /*7710*/  LOP3.LUT R28, R28, 0xffff, RZ, 0xc0, !PT ;  /* 0x0000ffff1c1c7812 */ /* 0x000fe400078ec0ff */
[----:B------:R-:W-:Y:S02]  /*7720*/  LOP3.LUT R27, R86, 0xffff, RZ, 0xc0, !PT ;  /* 0x0000ffff561b7812 */ /* 0x000fe400078ec0ff */
[----:B------:R-:W-:-:S02]  /*7730*/  PRMT R7, R7, 0x3340, R28 ;  /* 0x0000334007077816 */ /* 0x000fc4000000001c */
[--C-:B------:R-:W-:Y:S02]  /*7740*/  PRMT R77, R150, 0x3340, R27.reuse ;  /* 0x00003340964d7816 */ /* 0x100fe4000000001b */
[----:B------:R-:W-:Y:S02]  /*7750*/  SHF.R.U32.HI R27, RZ, 0x8, R27 ;  /* 0x00000008ff1b7819 */ /* 0x000fe4000001161b */
[----:B-1----:R-:W-:Y:S01]  /*7760*/  PRMT R8, R20, 0x5410, R41 ;  /* 0x0000541014087816 */ /* 0x002fe20000000029 */
[----:B------:R-:W1:Y:S01]  /*7770*/  LDS.128 R36, [R0] ;  /* 0x0000000000247984 */ /* 0x000e620000000c00 */
[----:B------:R-:W-:Y:S02]  /*7780*/  LOP3.LUT R27, R27, 0xffff, RZ, 0xc0, !PT ;  /* 0x0000ffff1b1b7812 */ /* 0x000fe400078ec0ff */
[----:B------:R-:W-:Y:S01]  /*7790*/  PRMT R9, R43, 0x5410, R56 ;  /* 0x000054102b097816 */ /* 0x000fe20000000038 */
[----:B------:R-:W-:Y:S01]  /*77a0*/  BAR.SYNC.DEFER_BLOCKING 0x0 ;  /* 0x0000000000007b1d */ /* 0x000fe20000010000 */
[----:B------:R-:W-:Y:S01]  /*77b0*/  PRMT R52, R30, 0x3340, R27 ;  /* 0x000033401e347816 */ /* 0x000fe2000000001b */
[----:B0-----:R-:W-:Y:S01]  /*77c0*/  IMAD R2, R3, R24, RZ ;  /* 0x0000001803027224 */ /* 0x001fe200078e02ff */
[----:B------:R-:W-:-:S02]  /*77d0*/  PRMT R10, R45, 0x5410, R58 ;  /* 0x000054102d0a7816 */ /* 0x000fc4000000003a */
[----:B------:R-:W-:Y:S01]  /*77e0*/  PRMT R11, R47, 0x5410, R60 ;  /* 0x000054102f0b7816 */ /* 0x000fe2000000003c */
[----:B------:R-:W-:Y:S01]  /*77f0*/  IMAD R24, R24, 0x80, R2 ;  /* 0x0000008018187824 */ /* 0x000fe200078e0202 */
        /* <DEDUP_REMOVED lines=8> */
[----:B------:R-:W-:Y:S01]  /*7880*/  PRMT R72, R61, 0x5410, R72 ;  /* 0x000054103d487816 */ /* 0x000fe20000000048 */
[----:B------:R-:W-:Y:S01]  /*7890*/  STSM.16.M88.4 [R25], R16 ;  /* 0x0000001019007844 */ /* 0x000fe20000000200 */
[----:B------:R-:W-:Y:S02]  /*78a0*/  PRMT R73, R73, 0x5410, R48 ;  /* 0x0000541049497816 */ /* 0x000fe40000000030 */
[----:B------:R-:W-:Y:S01]  /*78b0*/  PRMT R74, R74, 0x5410, R63 ;  /* 0x000054104a4a7816 */ /* 0x000fe2000000003f */
[----:B------:R-:W-:Y:S01]  /*78c0*/  BAR.SYNC.DEFER_BLOCKING 0x0 ;  /* 0x0000000000007b1d */ /* 0x000fe20000010000 */
[----:B------:R-:W-:-:S02]  /*78d0*/  PRMT R75, R75, 0x5410, R50 ;  /* 0x000054104b4b7816 */ /* 0x000fc40000000032 */
[----:B------:R-:W-:Y:S02]  /*78e0*/  PRMT R76, R65, 0x5410, R76 ;  /* 0x00005410414c7816 */ /* 0x000fe4000000004c */
[----:B------:R-:W-:Y:S02]  /*78f0*/  PRMT R77, R77, 0x5410, R52 ;  /* 0x000054104d4d7816 */ /* 0x000fe40000000034 */
[----:B------:R-:W-:Y:S02]  /*7900*/  PRMT R78, R78, 0x5410, R7 ;  /* 0x000054104e4e7816 */ /* 0x000fe40000000007 */
[----:B------:R-:W-:Y:S02]  /*7910*/  PRMT R79, R79, 0x5410, R54 ;  /* 0x000054104f4f7816 */ /* 0x000fe40000000036 */
[----:B------:R-:W-:Y:S02]  /*7920*/  ISETP.GE.AND P1, PT, R3, UR6, PT ;  /* 0x0000000603007c0c */ /* 0x000fe4000bf26270 */
[----:B------:R-:W-:-:S02]  /*7930*/  IADD3 R6, P4, R2, UR4, RZ ;  /* 0x0000000402067c10 */ /* 0x000fc4000ff9e0ff */
[----:B------:R-:W-:Y:S02]  /*7940*/  ISETP.LT.AND P1, PT, R4, UR31, !P1 ;  /* 0x0000001f04007c0c */ /* 0x000fe4000cf21270 */
[----:B------:R-:W-:Y:S02]  /*7950*/  LEA.HI.X.SX32 R2, R2, UR5, 0x1, P4 ;  /* 0x0000000502027c11 */ /* 0x000fe4000a0f0eff */
[----:B------:R-:W-:Y:S01]  /*7960*/  IADD3 R7, P5, R24, UR4, RZ ;  /* 0x0000000418077c10 */ /* 0x000fe2000ffbe0ff */
[----:B------:R-:W-:Y:S01]  /*7970*/  ULDC UR4, c[0x0][0x22c] ;  /* 0x00008b0000047ab9 */ /* 0x000fe20000000800 */
[----:B-1----:R-:W-:Y:S02]  /*7980*/  PRMT R49, R36, 0x7771, RZ ;  /* 0x0000777124317816 */ /* 0x002fe400000000ff */
[----:B------:R-:W-:Y:S01]  /*7990*/  LEA.HI.X.SX32 R24, R24, UR5, 0x1, P5 ;  /* 0x0000000518187c11 */ /* 0x000fe2000a8f0eff */
[----:B------:R-:W0:Y:S01]  /*79a0*/  LDS.128 R32, [R0] ;  /* 0x0000000000207984 */ /* 0x000e220000000c00 */
[----:B------:R-:W-:Y:S01]  /*79b0*/  BAR.SYNC.DEFER_BLOCKING 0x0 ;  /* 0x0000000000007b1d */ /* 0x000fe20000010000 */
[----:B------:R-:W-:-:S02]  /*79c0*/  ISETP.LT.AND P5, PT, R3, UR22, !P2 ;  /* 0x0000001603007c0c */ /* 0x000fc4000d7a1270 */
[----:B------:R-:W-:-:S03]  /*79d0*/  PRMT R47, R36, 0x7772, RZ ;  /* 0x00007772242f7816 */ /* 0x000fc600000000ff */
[----:B------:R-:W-:Y:S02]  /*79e0*/  STSM.16.M88.4 [R25], R12 ;  /* 0x0000000c19007844 */ /* 0x000fe40000000200 */
[----:B------:R-:W-:Y:S06]  /*79f0*/  BAR.SYNC.DEFER_BLOCKING 0x0 ;  /* 0x0000000000007b1d */ /* 0x000fec0000010000 */
[----:B------:R-:W1:Y:S02]  /*7a00*/  LDS.128 R28, [R0] ;  /* 0x00000000001c7984 */ /* 0x000e640000000c00 */
[----:B------:R-:W-:Y:S06]  /*7a10*/  BAR.SYNC.DEFER_BLOCKING 0x0 ;  /* 0x0000000000007b1d */ /* 0x000fec0000010000 */
[----:B------:R-:W-:Y:S02]  /*7a20*/  STSM.16.M88.4 [R25], R8 ;  /* 0x0000000819007844 */ /* 0x000fe40000000200 */
[----:B------:R-:W-:Y:S06]  /*7a30*/  BAR.SYNC.DEFER_BLOCKING 0x0 ;  /* 0x0000000000007b1d */ /* 0x000fec0000010000 */
[----:B------:R-:W2:Y:S02]  /*7a40*/  LDS.128 R20, [R0] ;  /* 0x0000000000147984 */ /* 0x000ea40000000c00 */
[----:B------:R-:W-:Y:S06]  /*7a50*/  BAR.SYNC.DEFER_BLOCKING 0x0 ;  /* 0x0000000000007b1d */ /* 0x000fec0000010000 */
[----:B------:R3:W-:Y:S02]  /*7a60*/  STSM.16.M88.4 [R25], R40 ;  /* 0x0000002819007844 */ /* 0x0007e40000000200 */
[----:B------:R-:W-:Y:S01]  /*7a70*/  BAR.SYNC.DEFER_BLOCKING 0x0 ;  /* 0x0000000000007b1d */ /* 0x000fe20000010000 */
[----:B---3--:R-:W-:Y:S01]  /*7a80*/  IMAD R40, R4, UR26, RZ ;  /* 0x0000001a04287c24 */ /* 0x008fe2000f8e02ff */
[----:B------:R-:W-:-:S03]  /*7a90*/  PRMT R43, R36, 0x7770, RZ ;  /* 0x00007770242b7816 */ /* 0x000fc600000000ff */
[C---:B------:R-:W-:Y:S01]  /*7aa0*/  VIADD R42, R40.reuse, UR26 ;  /* 0x0000001a282a7c36 */ /* 0x040fe20008000000 */
[----:B------:R-:W-:Y:S02]  /*7ab0*/  SHF.R.S32.HI R41, RZ, 0x1f, R40 ;  /* 0x0000001fff297819 */ /* 0x000fe40000011428 */
[----:B------:R-:W-:Y:S01]  /*7ac0*/  IADD3 R26, P4, R40, R6, RZ ;  /* 0x00000006281a7210 */ /* 0x000fe20007f9e0ff */
[----:B------:R-:W-:Y:S01]  /*7ad0*/  VIADD R46, R42, UR26 ;  /* 0x0000001a2a2e7c36 */ /* 0x000fe20008000000 */
[----:B------:R-:W-:Y:S01]  /*7ae0*/  SHF.R.S32.HI R45, RZ, 0x1f, R42 ;  /* 0x0000001fff2d7819 */ /* 0x000fe2000001142a */
[----:B------:R-:W3:Y:S02]  /*7af0*/  LDS.128 R16, [R0] ;  /* 0x0000000000107984 */ /* 0x000ee40000000c00 */
[----:B------:R-:W-:Y:S01]  /*7b00*/  IMAD.X R27, R41, 0x1, R2, P4 ;  /* 0x00000001291b7824 */ /* 0x000fe200020e0602 */
[----:B------:R-:W-:Y:S01]  /*7b10*/  BAR.SYNC.DEFER_BLOCKING 0x0 ;  /* 0x0000000000007b1d */ /* 0x000fe20000010000 */
[----:B------:R-:W-:-:S02]  /*7b20*/  ISETP.GE.AND P4, PT, R4, UR7, PT ;  /* 0x0000000704007c0c */ /* 0x000fc4000bf86270 */
[----:B------:R-:W-:Y:S02]  /*7b30*/  SHF.R.S32.HI R51, RZ, 0x1f, R46 ;  /* 0x0000001fff337819 */ /* 0x000fe4000001142e */
[----:B------:R-:W-:Y:S01]  /*7b40*/  ISETP.LT.AND P4, PT, R5, UR24, !P4 ;  /* 0x0000001805007c0c */ /* 0x000fe2000e781270 */
[----:B------:R-:W-:Y:S01]  /*7b50*/  ULDC.64 UR6, c[0x0][0x228] ;  /* 0x00008a0000067ab9 */ /* 0x000fe20000000a00 */
[----:B------:R-:W-:Y:S01]  /*7b60*/  STSM.16.M88.4 [R25], R68 ;  /* 0x0000004419007844 */ /* 0x000fe20000000200 */
[----:B------:R-:W-:Y:S06]  /*7b70*/  BAR.SYNC.DEFER_BLOCKING 0x0 ;  /* 0x0000000000007b1d */ /* 0x000fec0000010000 */
[----:B------:R-:W4:Y:S02]  /*7b80*/  LDS.128 R12, [R0] ;  /* 0x00000000000c7984 */ /* 0x000f240000000c00 */
[----:B------:R-:W-:Y:S06]  /*7b90*/  BAR.SYNC.DEFER_BLOCKING 0x0 ;  /* 0x0000000000007b1d */ /* 0x000fec0000010000 */
[----:B------:R-:W-:Y:S02]  /*7ba0*/  STSM.16.M88.4 [R25], R72 ;  /* 0x0000004819007844 */ /* 0x000fe40000000200 */
[----:B------:R-:W-:Y:S06]  /*7bb0*/  BAR.SYNC.DEFER_BLOCKING 0x0 ;  /* 0x0000000000007b1d */ /* 0x000fec0000010000 */
[----:B------:R-:W5:Y:S02]  /*7bc0*/  LDS.128 R8, [R0] ;  /* 0x0000000000087984 */ /* 0x000f640000000c00 */
[----:B------:R-:W-:Y:S06]  /*7bd0*/  BAR.SYNC.DEFER_BLOCKING 0x0 ;  /* 0x0000000000007b1d */ /* 0x000fec0000010000 */
[----:B------:R0:W-:Y:S02]  /*7be0*/  STSM.16.M88.4 [R25], R76 ;  /* 0x0000004c19007844 */ /* 0x0001e40000000200 */
[----:B------:R-:W-:Y:S01]  /*7bf0*/  BAR.SYNC.DEFER_BLOCKING 0x0 ;  /* 0x0000000000007b1d */ /* 0x000fe20000010000 */
[----:B0-----:R-:W-:-:S05]  /*7c00*/  VIADD R25, R4, 0x3 ;  /* 0x0000000304197836 */ /* 0x001fca0000000000 */
[----:B------:R0:W-:Y:S01]  /*7c10*/  @P1 STG.E.U8 desc[UR14][R26.64], R43 ;  /* 0x0000002b1a001986 */ /* 0x0001e2000c10110e */
[----:B------:R-:W-:-:S05]  /*7c20*/  IADD3 R40, P1, R40, R7, RZ ;  /* 0x0000000728287210 */ /* 0x000fca0007f3e0ff */
[----:B------:R-:W-:Y:S01]  /*7c30*/  IMAD.X R41, R41, 0x1, R24, P1 ;  /* 0x0000000129297824 */ /* 0x000fe200008e0618 */
[----:B------:R-:W-:Y:S01]  /*7c40*/  ISETP.GE.AND P1, PT, R25, UR4, PT ;  /* 0x0000000419007c0c */ /* 0x000fe2000bf26270 */
[----:B------:R-:W-:Y:S01]  /*7c50*/  VIADD R25, R4, 0x4 ;  /* 0x0000000404197836 */ /* 0x000fe20000000000 */
[----:B------:R-:W-:Y:S02]  /*7c60*/  ULDC UR4, c[0x0][0x22c] ;  /* 0x00008b0000047ab9 */ /* 0x000fe40000000800 */
[----:B------:R1:W-:Y:S01]  /*7c70*/  @P4 STG.E.U8 desc[UR14][R40.64], R49 ;  /* 0x0000003128004986 */ /* 0x0003e2000c10110e */
[CC--:B0-----:R-:W-:Y:S02]  /*7c80*/  IADD3 R26, P6, R42.reuse, R6.reuse, RZ ;  /* 0x000000062a1a7210 */ /* 0x0c1fe40007fde0ff */
[----:B------:R-:W-:Y:S02]  /*7c90*/  ISETP.LT.AND P4, PT, R5, UR20, !P2 ;  /* 0x0000001405007c0c */ /* 0x000fe4000d781270 */
[----:B------:R-:W-:Y:S01]  /*7ca0*/  IADD3 R42, P2, R42, R7, RZ ;  /* 0x000000072a2a7210 */ /* 0x000fe20007f5e0ff */
[----:B------:R-:W-:Y:S01]  /*7cb0*/  IMAD.X R27, R45, 0x1, R2, P6 ;  /* 0x000000012d1b7824 */ /* 0x000fe200030e0602 */
[----:B------:R-:W-:-:S03]  /*7cc0*/  IADD3 R44, P6, R46, R6, RZ ;  /* 0x000000062e2c7210 */ /* 0x000fc60007fde0ff */
[----:B------:R-:W-:Y:S01]  /*7cd0*/  IMAD.X R43, R45, 0x1, R24, P2 ;  /* 0x000000012d2b7824 */ /* 0x000fe200010e0618 */
[----:B------:R0:W-:Y:S01]  /*7ce0*/  @P5 STG.E.U8 desc[UR14][R26.64], R47 ;  /* 0x0000002f1a005986 */ /* 0x0001e2000c10110e */
[----:B------:R-:W-:Y:S01]  /*7cf0*/  ISETP.LT.AND P5, PT, R3, UR18, !P3 ;  /* 0x0000001203007c0c */ /* 0x000fe2000dfa1270 */
[----:B------:R-:W-:Y:S01]  /*7d00*/  IMAD.X R45, R51, 0x1, R2, P6 ;  /* 0x00000001332d7824 */ /* 0x000fe200030e0602 */
[----:B-1----:R-:W-:Y:S01]  /*7d10*/  PRMT R49, R36, 0x7773, RZ ;  /* 0x0000777324317816 */ /* 0x002fe200000000ff */
[----:B------:R-:W-:Y:S01]  /*7d20*/  VIADD R36, R46, UR26 ;  /* 0x0000001a2e247c36 */ /* 0x000fe20008000000 */
[----:B------:R-:W-:Y:S01]  /*7d30*/  ISETP.GE.AND P2, PT, R25, UR4, PT ;  /* 0x0000000419007c0c */ /* 0x000fe2000bf46270 */
[----:B------:R-:W-:Y:S01]  /*7d40*/  VIADD R25, R4, 0x5 ;  /* 0x0000000504197836 */ /* 0x000fe20000000000 */
[----:B------:R-:W-:Y:S01]  /*7d50*/  ULDC UR4, c[0x0][0x22c] ;  /* 0x00008b0000047ab9 */ /* 0x000fe20000000800 */
[----:B------:R-:W-:Y:S01]  /*7d60*/  @P4 STG.E.U8 desc[UR14][R42.64], R49 ;  /* 0x000000312a004986 */ /* 0x000fe2000c10110e */
[----:B------:R-:W-:-:S02]  /*7d70*/  ISETP.LT.AND P4, PT, R5, UR16, !P3 ;  /* 0x0000001005007c0c */ /* 0x000fc4000df81270 */
[----:B------:R-:W-:Y:S02]  /*7d80*/  SHF.R.S32.HI R53, RZ, 0x1f, R36 ;  /* 0x0000001fff357819 */ /* 0x000fe40000011424 */
[----:B0-----:R-:W-:Y:S02]  /*7d90*/  PRMT R47, R37, 0x7770, RZ ;  /* 0x00007770252f7816 */ /* 0x001fe400000000ff */
[----:B------:R-:W-:Y:S02]  /*7da0*/  IADD3 R26, P3, R46, R7, RZ ;  /* 0x000000072e1a7210 */ /* 0x000fe40007f7e0ff */
[----:B------:R-:W-:Y:S01]  /*7db0*/  IADD3 R40, P6, R36, R6, RZ ;  /* 0x0000000624287210 */ /* 0x000fe20007fde0ff */
[----:B------:R0:W-:Y:S01]  /*7dc0*/  @P5 STG.E.U8 desc[UR14][R44.64], R47 ;  /* 0x0000002f2c005986 */ /* 0x0001e2000c10110e */
[----:B------:R-:W-:Y:S01]  /*7dd0*/  ISETP.LT.AND P5, PT, R3, UR12, !P1 ;  /* 0x0000000c03007c0c */ /* 0x000fe2000cfa1270 */
[----:B------:R-:W-:Y:S01]  /*7de0*/  IMAD.X R27, R51, 0x1, R24, P3 ;  /* 0x00000001331b7824 */ /* 0x000fe200018e0618 */
[----:B------:R-:W-:Y:S01]  /*7df0*/  ISETP.GE.AND P3, PT, R25, UR4, PT ;  /* 0x0000000419007c0c */ /* 0x000fe2000bf66270 */
[----:B------:R-:W-:Y:S01]  /*7e00*/  IMAD.X R41, R53, 0x1, R2, P6 ;  /* 0x0000000135297824 */ /* 0x000fe200030e0602 */
[----:B------:R-:W-:Y:S01]  /*7e10*/  ULDC UR4, c[0x0][0x22c] ;  /* 0x00008b0000047ab9 */ /* 0x000fe20000000800 */
[----:B------:R-:W-:Y:S01]  /*7e20*/  VIADD R25, R4, 0x6 ;  /* 0x0000000604197836 */ /* 0x000fe20000000000 */
[C---:B0-----:R-:W-:Y:S01]  /*7e30*/  PRMT R47, R37.reuse, 0x7771, RZ ;  /* 0x00007771252f7816 */ /* 0x041fe200000000ff */
[----:B------:R-:W-:Y:S01]  /*7e40*/  VIADD R44, R36, UR26 ;  /* 0x0000001a242c7c36 */ /* 0x000fe20008000000 */
[----:B------:R-:W-:-:S03]  /*7e50*/  PRMT R45, R37, 0x7772, RZ ;  /* 0x00007772252d7816 */ /* 0x000fc600000000ff */
[----:B------:R0:W-:Y:S01]  /*7e60*/  @P4 STG.E.U8 desc[UR14][R26.64], R47 ;  /* 0x0000002f1a004986 */ /* 0x0001e2000c10110e */
[----:B------:R-:W-:Y:S01]  /*7e70*/  ISETP.LT.AND P4, PT, R5, UR10, !P1 ;  /* 0x0000000a05007c0c */ /* 0x000fe2000cf81270 */
[----:B------:R-:W-:Y:S01]  /*7e80*/  ULDC UR10, c[0x0][0x228] ;  /* 0x00008a00000a7ab9 */ /* 0x000fe20000000800 */
[----:B------:R-:W-:Y:S01]  /*7e90*/  IADD3 R42, P1, R36, R7, RZ ;  /* 0x00000007242a7210 */ /* 0x000fe20007f3e0ff */
[----:B------:R1:W-:Y:S01]  /*7ea0*/  @P5 STG.E.U8 desc[UR14][R40.64], R45 ;  /* 0x0000002d28005986 */ /* 0x0003e2000c10110e */
[----:B------:R-:W-:Y:S01]  /*7eb0*/  ISETP.LT.AND P5, PT, R3, UR8, !P2 ;  /* 0x0000000803007c0c */ /* 0x000fe2000d7a1270 */
[----:B------:R-:W-:Y:S01]  /*7ec0*/  ULDC UR8, c[0x0][0x228] ;  /* 0x00008a0000087ab9 */ /* 0x000fe20000000800 */
[----:B------:R-:W-:Y:S01]  /*7ed0*/  SHF.R.S32.HI R49, RZ, 0x1f, R44 ;  /* 0x0000001fff317819 */ /* 0x000fe2000001142c */
[----:B------:R-:W-:Y:S01]  /*7ee0*/  IMAD.X R43, R53, 0x1, R24, P1 ;  /* 0x00000001352b7824 */ /* 0x000fe200008e0618 */
[----:B------:R-:W-:Y:S02]  /*7ef0*/  IADD3 R36, P6, R44, R6, RZ ;  /* 0x000000062c247210 */ /* 0x000fe40007fde0ff */
[----:B------:R-:W-:Y:S01]  /*7f00*/  ISETP.GE.AND P1, PT, R25, UR4, PT ;  /* 0x0000000419007c0c */ /* 0x000fe2000bf26270 */
[----:B------:R-:W-:Y:S01]  /*7f10*/  ULDC.64 UR4, c[0x0][0x228] ;  /* 0x00008a0000047ab9 */ /* 0x000fe20000000a00 */
[----:B0-----:R-:W-:Y:S01]  /*7f20*/  PRMT R47, R38, 0x7770, RZ ;  /* 0x00007770262f7816 */ /* 0x001fe200000000ff */
[----:B------:R-:W-:Y:S01]  /*7f30*/  VIADD R25, R4, 0x7 ;  /* 0x0000000704197836 */ /* 0x000fe20000000000 */
[----:B-1----:R-:W-:Y:S01]  /*7f40*/  PRMT R41, R37, 0x7773, RZ ;  /* 0x0000777325297816 */ /* 0x002fe200000000ff */
[----:B------:R-:W-:-:S02]  /*7f50*/  IMAD.X R37, R49, 0x1, R2, P6 ;  /* 0x0000000131257824 */ /* 0x000fc400030e0602 */
[C---:B------:R-:W-:Y:S02]  /*7f60*/  VIADD R45, R44.reuse, UR26 ;  /* 0x0000001a2c2d7c36 */ /* 0x040fe40008000000 */
        /* <DEDUP_REMOVED lines=9> */
[----:B------:R-:W-:-:S02]  /*8000*/  IADD3 R40, P6, R45, R6, RZ ;  /* 0x000000062d287210 */ /* 0x000fc40007fde0ff */
[C---:B------:R-:W-:Y:S02]  /*8010*/  PRMT R49, R38.reuse, 0x7771, RZ ;  /* 0x0000777126317816 */ /* 0x040fe400000000ff */
[----:B------:R-:W-:Y:S01]  /*8020*/  ISETP.GE.AND P2, PT, R25, UR4, PT ;  /* 0x0000000419007c0c */ /* 0x000fe2000bf46270 */
[----:B0-----:R-:W-:Y:S01]  /*8030*/  IMAD.X R41, R51, 0x1, R2, P6 ;  /* 0x0000000133297824 */ /* 0x001fe200030e0602 */
[----:B------:R-:W-:Y:S01]  /*8040*/  ULDC UR4, c[0x0][0x22c] ;  /* 0x00008b0000047ab9 */ /* 0x000fe20000000800 */
[----:B-1----:R-:W-:Y:S01]  /*8050*/  PRMT R47, R38, 0x7772, RZ ;  /* 0x00007772262f7816 */ /* 0x002fe200000000ff */
[----:B------:R0:W-:Y:S01]  /*8060*/  @P4 STG.E.U8 desc[UR14][R26.64], R49 ;  /* 0x000000311a004986 */ /* 0x0001e2000c10110e */
[----:B------:R-:W-:Y:S01]  /*8070*/  ISETP.LT.AND P4, PT, R5, UR28, !P3 ;  /* 0x0000001c05007c0c */ /* 0x000fe2000df81270 */
[----:B------:R-:W-:Y:S01]  /*8080*/  VIADD R25, R4, 0x8 ;  /* 0x0000000804197836 */ /* 0x000fe20000000000 */
[C---:B------:R-:W-:Y:S01]  /*8090*/  IADD3 R36, P3, R45.reuse, R7, RZ ;  /* 0x000000072d247210 */ /* 0x040fe20007f7e0ff */
[----:B------:R-:W-:Y:S01]  /*80a0*/  VIADD R45, R45, UR26 ;  /* 0x0000001a2d2d7c36 */ /* 0x000fe20008000000 */
[----:B------:R1:W-:Y:S01]  /*80b0*/  @P5 STG.E.U8 desc[UR14][R40.64], R47 ;  /* 0x0000002f28005986 */ /* 0x0003e2000c10110e */
[----:B------:R-:W-:-:S02]  /*80c0*/  ISETP.LT.AND P5, PT, R3, UR30, !P1 ;  /* 0x0000001e03007c0c */ /* 0x000fc4000cfa1270 */
[----:B------:R-:W-:Y:S01]  /*80d0*/  IMAD.X R37, R51, 0x1, R24, P3 ;  /* 0x0000000133257824 */ /* 0x000fe200018e0618 */
[----:B------:R-:W-:Y:S02]  /*80e0*/  SHF.R.S32.HI R51, RZ, 0x1f, R45 ;  /* 0x0000001fff337819 */ /* 0x000fe4000001142d */
[----:B------:R-:W-:Y:S02]  /*80f0*/  PRMT R43, R38, 0x7773, RZ ;  /* 0x00007773262b7816 */ /* 0x000fe400000000ff */
[----:B0-----:R-:W-:Y:S02]  /*8100*/  IADD3 R26, P6, R45, R6, RZ ;  /* 0x000000062d1a7210 */ /* 0x001fe40007fde0ff */
[----:B------:R-:W-:Y:S01]  /*8110*/  ISETP.GE.AND P3, PT, R25, UR4, PT ;  /* 0x0000000419007c0c */ /* 0x000fe2000bf66270 */
[----:B------:R-:W-:Y:S01]  /*8120*/  VIADD R25, R4, 0x9 ;  /* 0x0000000904197836 */ /* 0x000fe20000000000 */
[----:B------:R-:W-:Y:S01]  /*8130*/  PRMT R49, R39, 0x7770, RZ ;  /* 0x0000777027317816 */ /* 0x000fe200000000ff */
[----:B------:R-:W-:Y:S01]  /*8140*/  IMAD.X R27, R51, 0x1, R2, P6 ;  /* 0x00000001331b7824 */ /* 0x000fe200030e0602 */
[----:B------:R-:W-:Y:S01]  /*8150*/  ULDC UR4, c[0x0][0x22c] ;  /* 0x00008b0000047ab9 */ /* 0x000fe20000000800 */
[----:B------:R0:W-:Y:S01]  /*8160*/  @P4 STG.E.U8 desc[UR14][R36.64], R43 ;  /* 0x0000002b24004986 */ /* 0x0001e2000c10110e */
[----:B------:R-:W-:Y:S01]  /*8170*/  ISETP.GE.AND P4, PT, R25, UR4, PT ;  /* 0x0000000419007c0c */ /* 0x000fe2000bf86270 */
[----:B------:R-:W-:Y:S01]  /*8180*/  ULDC UR4, c[0x0][0x228] ;  /* 0x00008a0000047ab9 */ /* 0x000fe20000000800 */
[C---:B-1----:R-:W-:Y:S01]  /*8190*/  IADD3 R40, P6, R45.reuse, R7, RZ ;  /* 0x000000072d287210 */ /* 0x042fe20007fde0ff */
[----:B------:R-:W-:Y:S01]  /*81a0*/  VIADD R45, R45, UR26 ;  /* 0x0000001a2d2d7c36 */ /* 0x000fe20008000000 */
[----:B------:R-:W-:Y:S01]  /*81b0*/  ISETP.LT.AND P1, PT, R5, UR6, !P1 ;  /* 0x0000000605007c0c */ /* 0x000fe2000cf21270 */
[----:B------:R1:W-:Y:S01]  /*81c0*/  @P5 STG.E.U8 desc[UR14][R26.64], R49 ;  /* 0x000000311a005986 */ /* 0x0003e2000c10110e */
[----:B------:R-:W-:Y:S01]  /*81d0*/  ISETP.LT.AND P5, PT, R3, UR4, !P2 ;  /* 0x0000000403007c0c */ /* 0x000fe2000d7a1270 */
[----:B------:R-:W-:Y:S01]  /*81e0*/  IMAD.X R41, R51, 0x1, R24, P6 ;  /* 0x0000000133297824 */ /* 0x000fe200030e0618 */
[C---:B------:R-:W-:Y:S01]  /*81f0*/  PRMT R47, R39.reuse, 0x7773, RZ ;  /* 0x00007773272f7816 */ /* 0x040fe200000000ff */
[----:B------:R-:W-:Y:S01]  /*8200*/  ULDC UR4, c[0x0][0x228] ;  /* 0x00008a0000047ab9 */ /* 0x000fe20000000800 */
[C---:B------:R-:W-:Y:S01]  /*8210*/  PRMT R25, R39.reuse, 0x7771, RZ ;  /* 0x0000777127197816 */ /* 0x040fe200000000ff */
[----:B------:R-:W-:Y:S01]  /*8220*/  ULDC UR6, c[0x0][0x228] ;  /* 0x00008a0000067ab9 */ /* 0x000fe20000000800 */
[----:B0-----:R-:W-:Y:S01]  /*8230*/  PRMT R43, R39, 0x7772, RZ ;  /* 0x00007772272b7816 */ /* 0x001fe200000000ff */
[----:B------:R-:W-:Y:S01]  /*8240*/  VIADD R42, R45, UR26 ;  /* 0x0000001a2d2a7c36 */ /* 0x000fe20008000000 */
[----:B------:R-:W-:-:S02]  /*8250*/  SHF.R.S32.HI R39, RZ, 0x1f, R45 ;  /* 0x0000001fff277819 */ /* 0x000fc4000001142d */
[-C--:B------:R-:W-:Y:S01]  /*8260*/  IADD3 R36, P6, R45, R6.reuse, RZ ;  /* 0x000000062d247210 */ /* 0x080fe20007fde0ff */
[----:B------:R0:W-:Y:S01]  /*8270*/  @P1 STG.E.U8 desc[UR14][R40.64], R25 ;  /* 0x0000001928001986 */ /* 0x0001e2000c10110e */
[----:B------:R-:W-:Y:S01]  /*8280*/  ISETP.LT.AND P2, PT, R5, UR4, !P2 ;  /* 0x0000000405007c0c */ /* 0x000fe2000d741270 */
[----:B------:R-:W-:Y:S01]  /*8290*/  ULDC UR4, c[0x0][0x22c] ;  /* 0x00008b0000047ab9 */ /* 0x000fe20000000800 */
[----:B-1----:R-:W-:Y:S01]  /*82a0*/  IADD3 R26, P1, R45, R7, RZ ;  /* 0x000000072d1a7210 */ /* 0x002fe20007f3e0ff */
[----:B------:R-:W-:Y:S01]  /*82b0*/  IMAD.X R37, R39, 0x1, R2, P6 ;  /* 0x0000000127257824 */ /* 0x000fe200030e0602 */
[----:B------:R-:W-:Y:S01]  /*82c0*/  ISETP.LT.AND P6, PT, R3, UR6, !P3 ;  /* 0x0000000603007c0c */ /* 0x000fe2000dfc1270 */
[----:B------:R-:W-:Y:S01]  /*82d0*/  ULDC UR6, c[0x0][0x228] ;  /* 0x00008a0000067ab9 */ /* 0x000fe20000000800 */
[----:B------:R-:W-:Y:S01]  /*82e0*/  SHF.R.S32.HI R49, RZ, 0x1f, R42 ;  /* 0x0000001fff317819 */ /* 0x000fe2000001142a */
[----:B------:R-:W-:Y:S01]  /*82f0*/  IMAD.X R27, R39, 0x1, R24, P1 ;  /* 0x00000001271b7824 */ /* 0x000fe200008e0618 */
[----:B------:R1:W-:Y:S01]  /*8300*/  @P5 STG.E.U8 desc[UR14][R36.64], R43 ;  /* 0x0000002b24005986 */ /* 0x0003e2000c10110e */
[----:B------:R-:W-:Y:S01]  /*8310*/  IADD3 R38, P5, R42, R6, RZ ;  /* 0x000000062a267210 */ /* 0x000fe20007fbe0ff */
[----:B0-----:R-:W-:Y:S01]  /*8320*/  VIADD R25, R4, 0xa ;  /* 0x0000000a04197836 */ /* 0x001fe20000000000 */
[----:B------:R-:W-:-:S02]  /*8330*/  PRMT R45, R32, 0x7770, RZ ;  /* 0x00007770202d7816 */ /* 0x000fc400000000ff */
[----:B------:R0:W-:Y:S01]  /*8340*/  @P2 STG.E.U8 desc[UR14][R26.64], R47 ;  /* 0x0000002f1a002986 */ /* 0x0001e2000c10110e */
[----:B------:R-:W-:Y:S01]  /*8350*/  IMAD.X R39, R49, 0x1, R2, P5 ;  /* 0x0000000131277824 */ /* 0x000fe200028e0602 */
[----:B------:R-:W-:Y:S01]  /*8360*/  ISETP.LT.AND P5, PT, R3, UR6, !P4 ;  /* 0x0000000603007c0c */ /* 0x000fe2000e7a1270 */
[----:B------:R-:W-:Y:S01]  /*8370*/  ULDC UR6, c[0x0][0x228] ;  /* 0x00008a0000067ab9 */ /* 0x000fe20000000800 */
[----:B------:R-:W-:Y:S01]  /*8380*/  ISETP.GE.AND P1, PT, R25, UR4, PT ;  /* 0x0000000419007c0c */ /* 0x000fe2000bf26270 */
[----:B------:R-:W-:Y:S01]  /*8390*/  ULDC UR4, c[0x0][0x228] ;  /* 0x00008a0000047ab9 */ /* 0x000fe20000000800 */
[----:B------:R2:W-:Y:S01]  /*83a0*/  @P6 STG.E.U8 desc[UR14][R38.64], R45 ;  /* 0x0000002d26006986 */ /* 0x0005e2000c10110e */
[----:B-1----:R-:W-:Y:S01]  /*83b0*/  VIADD R43, R42, UR26 ;  /* 0x0000001a2a2b7c36 */ /* 0x002fe20008000000 */
[----:B------:R-:W-:Y:S01]  /*83c0*/  ISETP.LT.AND P3, PT, R5, UR4, !P3 ;  /* 0x0000000405007c0c */ /* 0x000fe2000df61270 */
[----:B------:R-:W-:Y:S01]  /*83d0*/  VIADD R25, R4, 0xb ;  /* 0x0000000b04197836 */ /* 0x000fe20000000000 */
[----:B------:R-:W-:Y:S01]  /*83e0*/  IADD3 R36, P2, R42, R7, RZ ;  /* 0x000000072a247210 */ /* 0x000fe20007f5e0ff */
[----:B------:R-:W-:Y:S01]  /*83f0*/  ULDC UR4, c[0x0][0x22c] ;  /* 0x00008b0000047ab9 */ /* 0x000fe20000000800 */
[----:B------:R-:W-:Y:S01]  /*8400*/  SHF.R.S32.HI R51, RZ, 0x1f, R43 ;  /* 0x0000001fff337819 */ /* 0x000fe2000001142b */
[C---:B------:R-:W-:Y:S01]  /*8410*/  VIADD R42, R43.reuse, UR26 ;  /* 0x0000001a2b2a7c36 */ /* 0x040fe20008000000 */
[----:B------:R-:W-:Y:S01]  /*8420*/  IADD3 R40, P6, R43, R6, RZ ;  /* 0x000000062b287210 */ /* 0x000fe20007fde0ff */
[----:B------:R-:W-:Y:S01]  /*8430*/  IMAD.X R37, R49, 0x1, R24, P2 ;  /* 0x0000000131257824 */ /* 0x000fe200010e0618 */
[----:B0-----:R-:W-:-:S02]  /*8440*/  PRMT R47, R32, 0x7771, RZ ;  /* 0x00007771202f7816 */ /* 0x001fc400000000ff */
[----:B------:R-:W-:Y:S01]  /*8450*/  ISETP.GE.AND P2, PT, R25, UR4, PT ;  /* 0x0000000419007c0c */ /* 0x000fe2000bf46270 */
[----:B------:R-:W-:Y:S01]  /*8460*/  IMAD.X R41, R51, 0x1, R2, P6 ;  /* 0x0000000133297824 */ /* 0x000fe200030e0602 */
[----:B--2---:R-:W-:Y:S01]  /*8470*/  PRMT R45, R32, 0x7772, RZ ;  /* 0x00007772202d7816 */ /* 0x004fe200000000ff */
[----:B------:R-:W-:Y:S01]  /*8480*/  ULDC UR4, c[0x0][0x228] ;  /* 0x00008a0000047ab9 */ /* 0x000fe20000000800 */
[----:B------:R-:W-:Y:S01]  /*8490*/  @P3 STG.E.U8 desc[UR14][R36.64], R47 ;  /* 0x0000002f24003986 */ /* 0x000fe2000c10110e */
[----:B------:R-:W-:Y:S01]  /*84a0*/  ISETP.LT.AND P4, PT, R5, UR4, !P4 ;  /* 0x0000000405007c0c */ /* 0x000fe2000e781270 */
[----:B------:R-:W-:Y:S01]  /*84b0*/  VIADD R25, R4, 0xc ;  /* 0x0000000c04197836 */ /* 0x000fe20000000000 */
[----:B------:R-:W-:Y:S01]  /*84c0*/  IADD3 R26, P3, R43, R7, RZ ;  /* 0x000000072b1a7210 */ /* 0x000fe20007f7e0ff */
[----:B------:R0:W-:Y:S01]  /*84d0*/  @P5 STG.E.U8 desc[UR14][R40.64], R45 ;  /* 0x0000002d28005986 */ /* 0x0001e2000c10110e */
[----:B------:R-:W-:Y:S01]  /*84e0*/  ISETP.LT.AND P5, PT, R3, UR6, !P1 ;  /* 0x0000000603007c0c */ /* 0x000fe2000cfa1270 */
[----:B------:R-:W-:Y:S01]  /*84f0*/  ULDC UR4, c[0x0][0x22c] ;  /* 0x00008b0000047ab9 */ /* 0x000fe20000000800 */
[----:B------:R-:W-:Y:S01]  /*8500*/  SHF.R.S32.HI R49, RZ, 0x1f, R42 ;  /* 0x0000001fff317819 */ /* 0x000fe2000001142a */
[----:B------:R-:W-:Y:S01]  /*8510*/  IMAD.X R27, R51, 0x1, R24, P3 ;  /* 0x00000001331b7824 */ /* 0x000fe200018e0618 */
[----:B------:R-:W-:Y:S01]  /*8520*/  IADD3 R38, P6, R42, R6, RZ ;  /* 0x000000062a267210 */ /* 0x000fe20007fde0ff */
[----:B------:R-:W-:Y:S01]  /*8530*/  ULDC UR6, c[0x0][0x228] ;  /* 0x00008a0000067ab9 */ /* 0x000fe20000000800 */
[----:B------:R-:W-:Y:S01]  /*8540*/  ISETP.GE.AND P3, PT, R25, UR4, PT ;  /* 0x0000000419007c0c */ /* 0x000fe2000bf66270 */
[----:B------:R-:W-:Y:S01]  /*8550*/  ULDC UR4, c[0x0][0x228] ;  /* 0x00008a0000047ab9 */ /* 0x000fe20000000800 */
[----:B------:R-:W-:Y:S01]  /*8560*/  PRMT R43, R33, 0x7770, RZ ;  /* 0x00007770212b7816 */ /* 0x000fe200000000ff */
[----:B------:R-:W-:Y:S01]  /*8570*/  IMAD.X R39, R49, 0x1, R2, P6 ;  /* 0x0000000131277824 */ /* 0x000fe200030e0602 */
[----:B0-----:R-:W-:Y:S01]  /*8580*/  PRMT R45, R32, 0x7773, RZ ;  /* 0x00007773202d7816 */ /* 0x001fe200000000ff */
[----:B------:R-:W-:-:S02]  /*8590*/  VIADD R32, R42, UR26 ;  /* 0x0000001a2a207c36 */ /* 0x000fc40008000000 */
[----:B------:R-:W-:Y:S02]  /*85a0*/  VIADD R25, R4, 0xd ;  /* 0x0000000d04197836 */ /* 0x000fe40000000000 */
[----:B------:R-:W-:Y:S01]  /*85b0*/  @P4 STG.E.U8 desc[UR14][R26.64], R45 ;  /* 0x0000002d1a004986 */ /* 0x000fe2000c10110e */
        /* <DEDUP_REMOVED lines=9> */
[----:B------:R-:W-:Y:S01]  /*8650*/  ISETP.GE.AND P1, PT, R25, UR4, PT ;  /* 0x0000000419007c0c */ /* 0x000fe2000bf26270 */
[----:B------:R-:W-:Y:S01]  /*8660*/  ULDC UR4, c[0x0][0x228] ;  /* 0x00008a0000047ab9 */ /* 0x000fe20000000800 */
[----:B------:R-:W-:Y:S02]  /*8670*/  VIADD R25, R4, 0xe ;  /* 0x0000000e04197836 */ /* 0x000fe40000000000 */
[----:B------:R-:W-:Y:S01]  /*8680*/  IMAD.X R41, R47, 0x1, R2, P6 ;  /* 0x000000012f297824 */ /* 0x000fe200030e0602 */
        /* <DEDUP_REMOVED lines=14> */
[----:B------:R-:W-:Y:S01]  /*8770*/  ULDC UR4, c[0x0][0x228] ;  /* 0x00008a0000047ab9 */ /* 0x000fe20000000800 */
[----:B0-----:R-:W-:Y:S01]  /*8780*/  PRMT R43, R33, 0x7773, RZ ;  /* 0x00007773212b7816 */ /* 0x001fe200000000ff */
[----:B------:R-:W-:Y:S01]  /*8790*/  IMAD.X R33, R45, 0x1, R2, P6 ;  /* 0x000000012d217824 */ /* 0x000fe200030e0602 */
[----:B-1----:R-:W-:Y:S01]  /*87a0*/  PRMT R41, R34, 0x7770, RZ ;  /* 0x0000777022297816 */ /* 0x002fe200000000ff */
[----:B------:R-:W-:-:S02]  /*87b0*/  VIADD R39, R38, UR26 ;  /* 0x0000001a26277c36 */ /* 0x000fc40008000000 */
[----:B------:R0:W-:Y:S01]  /*87c0*/  @P4 STG.E.U8 desc[UR14][R26.64], R43 ;  /* 0x0000002b1a004986 */ /* 0x0001e2000c10110e */
[----:B------:R-:W-:Y:S01]  /*87d0*/  ISETP.LT.AND P4, PT, R5, UR4, !P3 ;  /* 0x0000000405007c0c */ /* 0x000fe2000df81270 */
[----:B------:R-:W-:Y:S01]  /*87e0*/  VIADD R25, R4, 0xf ;  /* 0x0000000f04197836 */ /* 0x000fe20000000000 */
[-C--:B------:R-:W-:Y:S01]  /*87f0*/  IADD3 R36, P3, R38, R7.reuse, RZ ;  /* 0x0000000726247210 */ /* 0x080fe20007f7e0ff */
[----:B------:R1:W-:Y:S01]  /*8800*/  @P5 STG.E.U8 desc[UR14][R32.64], R41 ;  /* 0x0000002920005986 */ /* 0x0003e2000c10110e */
[----:B------:R-:W-:Y:S01]  /*8810*/  ISETP.LT.AND P5, PT, R3, UR6, !P1 ;  /* 0x0000000603007c0c */ /* 0x000fe2000cfa1270 */
[----:B------:R-:W-:Y:S01]  /*8820*/  ULDC UR4, c[0x0][0x22c] ;  /* 0x00008b0000047ab9 */ /* 0x000fe20000000800 */
[----:B------:R-:W-:Y:S01]  /*8830*/  SHF.R.S32.HI R47, RZ, 0x1f, R39 ;  /* 0x0000001fff2f7819 */ /* 0x000fe20000011427 */
[----:B------:R-:W-:Y:S01]  /*8840*/  IMAD.X R37, R45, 0x1, R24, P3 ;  /* 0x000000012d257824 */ /* 0x000fe200018e0618 */
[C---:B------:R-:W-:Y:S01]  /*8850*/  PRMT R45, R34.reuse, 0x7771, RZ ;  /* 0x00007771222d7816 */ /* 0x040fe200000000ff */
[----:B------:R-:W-:Y:S01]  /*8860*/  ULDC UR6, c[0x0][0x228] ;  /* 0x00008a0000067ab9 */ /* 0x000fe20000000800 */
[----:B------:R-:W-:Y:S01]  /*8870*/  ISETP.GE.AND P3, PT, R25, UR4, PT ;  /* 0x0000000419007c0c */ /* 0x000fe2000bf66270 */
[----:B------:R-:W-:Y:S01]  /*8880*/  ULDC UR4, c[0x0][0x228] ;  /* 0x00008a0000047ab9 */ /* 0x000fe20000000800 */
[-C--:B0-----:R-:W-:Y:S01]  /*8890*/  IADD3 R26, P6, R39, R6.reuse, RZ ;  /* 0x00000006271a7210 */ /* 0x081fe20007fde0ff */
[----:B------:R0:W-:Y:S01]  /*88a0*/  @P4 STG.E.U8 desc[UR14][R36.64], R45 ;  /* 0x0000002d24004986 */ /* 0x0001e2000c10110e */
[----:B------:R-:W-:Y:S01]  /*88b0*/  PRMT R43, R34, 0x7772, RZ ;  /* 0x00007772222b7816 */ /* 0x000fe200000000ff */
[----:B------:R-:W-:Y:S01]  /*88c0*/  VIADD R25, R4, 0x10 ;  /* 0x0000001004197836 */ /* 0x000fe20000000000 */
[----:B------:R-:W-:Y:S01]  /*88d0*/  ISETP.LT.AND P4, PT, R5, UR4, !P1 ;  /* 0x0000000405007c0c */ /* 0x000fe2000cf81270 */
[----:B------:R-:W-:Y:S01]  /*88e0*/  IMAD.X R27, R47, 0x1, R2, P6 ;  /* 0x000000012f1b7824 */ /* 0x000fe200030e0602 */
[C---:B-1----:R-:W-:Y:S01]  /*88f0*/  IADD3 R32, P1, R39.reuse, R7, RZ ;  /* 0x0000000727207210 */ /* 0x042fe20007f3e0ff */
[----:B------:R-:W-:Y:S01]  /*8900*/  VIADD R39, R39, UR26 ;  /* 0x0000001a27277c36 */ /* 0x000fe20008000000 */
[----:B------:R-:W-:Y:S01]  /*8910*/  ULDC UR4, c[0x0][0x22c] ;  /* 0x00008b0000047ab9 */ /* 0x000fe20000000800 */
[----:B------:R-:W-:Y:S01]  /*8920*/  PRMT R41, R34, 0x7773, RZ ;  /* 0x0000777322297816 */ /* 0x000fe200000000ff */
[----:B------:R1:W-:Y:S01]  /*8930*/  @P5 STG.E.U8 desc[UR14][R26.64], R43 ;  /* 0x0000002b1a005986 */ /* 0x0003e2000c10110e */
[----:B------:R-:W-:Y:S01]  /*8940*/  ISETP.LT.AND P5, PT, R3, UR6, !P2 ;  /* 0x0000000603007c0c */ /* 0x000fe2000d7a1270 */
[----:B------:R-:W-:Y:S01]  /*8950*/  IMAD.X R33, R47, 0x1, R24, P1 ;  /* 0x000000012f217824 */ /* 0x000fe200008e0618 */
[----:B0-----:R-:W-:Y:S01]  /*8960*/  SHF.R.S32.HI R37, RZ, 0x1f, R39 ;  /* 0x0000001fff257819 */ /* 0x001fe20000011427 */
[----:B------:R-:W-:Y:S01]  /*8970*/  ULDC UR6, c[0x0][0x228] ;  /* 0x00008a0000067ab9 */ /* 0x000fe20000000800 */
[----:B------:R-:W-:Y:S01]  /*8980*/  ISETP.GE.AND P1, PT, R25, UR4, PT ;  /* 0x0000000419007c0c */ /* 0x000fe2000bf26270 */
[----:B------:R-:W-:Y:S01]  /*8990*/  VIADD R25, R4, 0x11 ;  /* 0x0000001104197836 */ /* 0x000fe20000000000 */
[----:B------:R-:W-:Y:S01]  /*89a0*/  PRMT R45, R35, 0x7770, RZ ;  /* 0x00007770232d7816 */ /* 0x000fe200000000ff */
[----:B------:R-:W-:Y:S01]  /*89b0*/  ULDC UR4, c[0x0][0x22c] ;  /* 0x00008b0000047ab9 */ /* 0x000fe20000000800 */
[----:B------:R-:W-:Y:S01]  /*89c0*/  ISETP.LT.AND P2, PT, R5, UR6, !P2 ;  /* 0x0000000605007c0c */ /* 0x000fe2000d741270 */
[----:B------:R0:W-:Y:S01]  /*89d0*/  @P4 STG.E.U8 desc[UR14][R32.64], R41 ;  /* 0x0000002920004986 */ /* 0x0001e2000c10110e */
[----:B------:R-:W-:Y:S01]  /*89e0*/  ISETP.GE.AND P4, PT, R25, UR4, PT ;  /* 0x0000000419007c0c */ /* 0x000fe2000bf86270 */
[----:B------:R-:W-:Y:S01]  /*89f0*/  ULDC UR4, c[0x0][0x228] ;  /* 0x00008a0000047ab9 */ /* 0x000fe20000000800 */
[----:B-1----:R-:W-:Y:S01]  /*8a00*/  IADD3 R26, P6, R39, R6, RZ ;  /* 0x00000006271a7210 */ /* 0x002fe20007fde0ff */
[----:B------:R-:W-:Y:S01]  /*8a10*/  ULDC UR6, c[0x0][0x228] ;  /* 0x00008a0000067ab9 */ /* 0x000fe20000000800 */
[----:B------:R-:W-:-:S02]  /*8a20*/  PRMT R25, R35, 0x7771, RZ ;  /* 0x0000777123197816 */ /* 0x000fc400000000ff */
[----:B------:R-:W-:Y:S01]  /*8a30*/  PRMT R43, R35, 0x7772, RZ ;  /* 0x00007772232b7816 */ /* 0x000fe200000000ff */
[----:B------:R-:W-:Y:S01]  /*8a40*/  IMAD.X R27, R37, 0x1, R2, P6 ;  /* 0x00000001251b7824 */ /* 0x000fe200030e0602 */
[CC--:B------:R-:W-:Y:S01]  /*8a50*/  IADD3 R36, P6, R39.reuse, R7.reuse, RZ ;  /* 0x0000000727247210 */ /* 0x0c0fe20007fde0ff */
[----:B------:R-:W-:Y:S01]  /*8a60*/  VIADD R39, R39, UR26 ;  /* 0x0000001a27277c36 */ /* 0x000fe20008000000 */
[----:B0-----:R-:W-:Y:S02]  /*8a70*/  PRMT R41, R35, 0x7773, RZ ;  /* 0x0000777323297816 */ /* 0x001fe400000000ff */
[----:B------:R0:W-:Y:S01]  /*8a80*/  @P5 STG.E.U8 desc[UR14][R26.64], R45 ;  /* 0x0000002d1a005986 */ /* 0x0001e2000c10110e */
[----:B------:R-:W-:Y:S01]  /*8a90*/  ISETP.LT.AND P5, PT, R3, UR4, !P3 ;  /* 0x0000000403007c0c */ /* 0x000fe2000dfa1270 */
[----:B------:R-:W-:Y:S01]  /*8aa0*/  IMAD.X R37, R37, 0x1, R24, P6 ;  /* 0x0000000125257824 */ /* 0x000fe200030e0618 */
[----:B------:R-:W-:Y:S01]  /*8ab0*/  SHF.R.S32.HI R35, RZ, 0x1f, R39 ;  /* 0x0000001fff237819 */ /* 0x000fe20000011427 */
[----:B------:R-:W-:Y:S01]  /*8ac0*/  ULDC UR4, c[0x0][0x248] ;  /* 0x0000920000047ab9 */ /* 0x000fe20000000800 */
[C---:B------:R-:W-:Y:S01]  /*8ad0*/  IADD3 R32, P6, R39.reuse, R6, RZ ;  /* 0x0000000627207210 */ /* 0x040fe20007fde0ff */
[----:B------:R-:W-:Y:S01]  /*8ae0*/  VIADD R38, R39, UR4 ;  /* 0x0000000427267c36 */ /* 0x000fe20008000000 */
[----:B------:R-:W-:Y:S01]  /*8af0*/  ISETP.LT.AND P3, PT, R5, UR6, !P3 ;  /* 0x0000000605007c0c */ /* 0x000fe2000df61270 */
[----:B------:R1:W-:Y:S01]  /*8b00*/  @P2 STG.E.U8 desc[UR14][R36.64], R25 ;  /* 0x0000001924002986 */ /* 0x0003e2000c10110e */
[----:B------:R-:W-:Y:S01]  /*8b10*/  ULDC UR4, c[0x0][0x22c] ;  /* 0x00008b0000047ab9 */ /* 0x000fe20000000800 */
[----:B------:R-:W-:Y:S01]  /*8b20*/  IMAD.X R33, R35, 0x1, R2, P6 ;  /* 0x0000000123217824 */ /* 0x000fe200030e0602 */
[----:B------:R-:W-:Y:S01]  /*8b30*/  ISETP.LT.AND P6, PT, R3, UR8, !P1 ;  /* 0x0000000803007c0c */ /* 0x000fe2000cfc1270 */
[----:B------:R-:W-:Y:S01]  /*8b40*/  ULDC UR6, c[0x0][0x228] ;  /* 0x00008a0000067ab9 */ /* 0x000fe20000000800 */
[----:B0-----:R-:W-:Y:S01]  /*8b50*/  IADD3 R26, P2, R39, R7, RZ ;  /* 0x00000007271a7210 */ /* 0x001fe20007f5e0ff */
[----:B------:R-:W-:Y:S01]  /*8b60*/  ULDC UR8, c[0x0][0x228] ;  /* 0x00008a0000087ab9 */ /* 0x000fe20000000800 */
[----:B------:R0:W-:Y:S01]  /*8b70*/  @P5 STG.E.U8 desc[UR14][R32.64], R43 ;  /* 0x0000002b20005986 */ /* 0x0001e2000c10110e */
[----:B------:R-:W-:-:S02]  /*8b80*/  SHF.R.S32.HI R39, RZ, 0x1f, R38 ;  /* 0x0000001fff277819 */ /* 0x000fc40000011426 */
[-C--:B------:R-:W-:Y:S01]  /*8b90*/  IADD3 R34, P5, R38, R6.reuse, RZ ;  /* 0x0000000626227210 */ /* 0x080fe20007fbe0ff */
[----:B------:R-:W-:Y:S01]  /*8ba0*/  IMAD.X R27, R35, 0x1, R24, P2 ;  /* 0x00000001231b7824 */ /* 0x000fe200010e0618 */
[----:B-1----:R-:W-:Y:S01]  /*8bb0*/  PRMT R37, R28, 0x7770, RZ ;  /* 0x000077701c257816 */ /* 0x002fe200000000ff */
[----:B------:R-:W-:Y:S02]  /*8bc0*/  VIADD R25, R4, 0x12 ;  /* 0x0000001204197836 */ /* 0x000fe40000000000 */
[----:B------:R-:W-:Y:S01]  /*8bd0*/  IMAD.X R35, R39, 0x1, R2, P5 ;  /* 0x0000000127237824 */ /* 0x000fe200028e0602 */
[----:B------:R1:W-:Y:S01]  /*8be0*/  @P3 STG.E.U8 desc[UR14][R26.64], R41 ;  /* 0x000000291a003986 */ /* 0x0003e2000c10110e */
[----:B------:R-:W-:Y:S01]  /*8bf0*/  ISETP.LT.AND P3, PT, R5, UR6, !P1 ;  /* 0x0000000605007c0c */ /* 0x000fe2000cf61270 */
[----:B------:R-:W-:Y:S01]  /*8c00*/  ULDC UR6, c[0x0][0x228] ;  /* 0x00008a0000067ab9 */ /* 0x000fe20000000800 */
[----:B------:R-:W-:Y:S01]  /*8c10*/  ISETP.GE.AND P2, PT, R25, UR4, PT ;  /* 0x0000000419007c0c */ /* 0x000fe2000bf46270 */
[----:B------:R-:W-:Y:S01]  /*8c20*/  ULDC UR4, c[0x0][0x248] ;  /* 0x0000920000047ab9 */ /* 0x000fe20000000800 */
[----:B------:R-:W-:Y:S01]  /*8c30*/  ISETP.LT.AND P5, PT, R3, UR8, !P4 ;  /* 0x0000000803007c0c */ /* 0x000fe2000e7a1270 */
[C---:B------:R-:W-:Y:S01]  /*8c40*/  VIADD R36, R38.reuse, UR4 ;  /* 0x0000000426247c36 */ /* 0x040fe20008000000 */
[----:B0-----:R-:W-:Y:S01]  /*8c50*/  IADD3 R32, P1, R38, R7, RZ ;  /* 0x0000000726207210 */ /* 0x001fe20007f3e0ff */
[----:B------:R0:W-:Y:S01]  /*8c60*/  @P6 STG.E.U8 desc[UR14][R34.64], R37 ;  /* 0x0000002522006986 */ /* 0x0001e2000c10110e */
[----:B------:R-:W-:Y:S01]  /*8c70*/  VIADD R25, R4, 0x13 ;  /* 0x0000001304197836 */ /* 0x000fe20000000000 */
[----:B------:R-:W-:Y:S01]  /*8c80*/  ULDC UR4, c[0x0][0x22c] ;  /* 0x00008b0000047ab9 */ /* 0x000fe20000000800 */
[----:B------:R-:W-:Y:S01]  /*8c90*/  SHF.R.S32.HI R43, RZ, 0x1f, R36 ;  /* 0x0000001fff2b7819 */ /* 0x000fe20000011424 */
[----:B------:R-:W-:Y:S01]  /*8ca0*/  IMAD.X R33, R39, 0x1, R24, P1 ;  /* 0x0000000127217824 */ /* 0x000fe200008e0618 */
[----:B-1----:R-:W-:Y:S01]  /*8cb0*/  IADD3 R26, P6, R36, R6, RZ ;  /* 0x00000006241a7210 */ /* 0x002fe20007fde0ff */
[----:B------:R-:W-:Y:S01]  /*8cc0*/  ULDC UR8, c[0x0][0x228] ;  /* 0x00008a0000087ab9 */ /* 0x000fe20000000800 */
[----:B------:R-:W-:-:S02]  /*8cd0*/  PRMT R41, R28, 0x7771, RZ ;  /* 0x000077711c297816 */ /* 0x000fc400000000ff */
[----:B------:R-:W-:Y:S01]  /*8ce0*/  PRMT R39, R28, 0x7772, RZ ;  /* 0x000077721c277816 */ /* 0x000fe200000000ff */
[----:B------:R-:W-:Y:S01]  /*8cf0*/  IMAD.X R27, R43, 0x1, R2, P6 ;  /* 0x000000012b1b7824 */ /* 0x000fe200030e0602 */
[----:B------:R-:W-:Y:S01]  /*8d00*/  ISETP.GE.AND P1, PT, R25, UR4, PT ;  /* 0x0000000419007c0c */ /* 0x000fe2000bf26270 */
[----:B------:R-:W-:Y:S01]  /*8d10*/  ULDC UR4, c[0x0][0x248] ;  /* 0x0000920000047ab9 */ /* 0x000fe20000000800 */
[----:B------:R-:W-:Y:S01]  /*8d20*/  ISETP.LT.AND P4, PT, R5, UR6, !P4 ;  /* 0x0000000605007c0c */ /* 0x000fe2000e781270 */
[----:B------:R1:W-:Y:S01]  /*8d30*/  @P3 STG.E.U8 desc[UR14][R32.64], R41 ;  /* 0x0000002920003986 */ /* 0x0003e2000c10110e */
[C---:B0-----:R-:W-:Y:S01]  /*8d40*/  VIADD R37, R36.reuse, UR4 ;  /* 0x0000000424257c36 */ /* 0x041fe20008000000 */
[-C--:B------:R-:W-:Y:S01]  /*8d50*/  IADD3 R34, P3, R36, R7.reuse, RZ ;  /* 0x0000000724227210 */ /* 0x080fe20007f7e0ff */
[----:B------:R-:W-:Y:S01]  /*8d60*/  VIADD R25, R4, 0x14 ;  /* 0x0000001404197836 */ /* 0x000fe20000000000 */
[----:B------:R0:W-:Y:S01]  /*8d70*/  @P5 STG.E.U8 desc[UR14][R26.64], R39 ;  /* 0x000000271a005986 */ /* 0x0001e2000c10110e */
[----:B------:R-:W-:Y:S01]  /*8d80*/  ISETP.LT.AND P5, PT, R3, UR8, !P2 ;  /* 0x0000000803007c0c */ /* 0x000fe2000d7a1270 */
[----:B------:R-:W-:Y:S01]  /*8d90*/  ULDC UR4, c[0x0][0x22c] ;  /* 0x00008b0000047ab9 */ /* 0x000fe20000000800 */
[----:B------:R-:W-:Y:S01]  /*8da0*/  SHF.R.S32.HI R45, RZ, 0x1f, R37 ;  /* 0x0000001fff2d7819 */ /* 0x000fe20000011425 */
[----:B------:R-:W-:Y:S01]  /*8db0*/  IMAD.X R35, R43, 0x1, R24, P3 ;  /* 0x000000012b237824 */ /* 0x000fe200018e0618 */
[----:B------:R-:W-:Y:S01]  /*8dc0*/  ULDC UR6, c[0x0][0x228] ;  /* 0x00008a0000067ab9 */ /* 0x000fe20000000800 */
[----:B------:R-:W-:Y:S01]  /*8dd0*/  ISETP.GE.AND P3, PT, R25, UR4, PT ;  /* 0x0000000419007c0c */ /* 0x000fe2000bf66270 */
[----:B------:R-:W-:Y:S01]  /*8de0*/  ULDC UR4, c[0x0][0x248] ;  /* 0x0000920000047ab9 */ /* 0x000fe20000000800 */
[CC--:B-1----:R-:W-:Y:S01]  /*8df0*/  IADD3 R32, P6, R37.reuse, R6.reuse, RZ ;  /* 0x0000000625207210 */ /* 0x0c2fe20007fde0ff */
[----:B------:R-:W-:Y:S01]  /*8e00*/  ULDC UR8, c[0x0][0x228] ;  /* 0x00008a0000087ab9 */ /* 0x000fe20000000800 */
[----:B------:R-:W-:Y:S01]  /*8e10*/  PRMT R41, R28, 0x7773, RZ ;  /* 0x000077731c297816 */ /* 0x000fe200000000ff */
[----:B------:R-:W-:Y:S01]  /*8e20*/  VIADD R28, R37, UR4 ;  /* 0x00000004251c7c36 */ /* 0x000fe20008000000 */
[----:B0-----:R-:W-:Y:S01]  /*8e30*/  PRMT R39, R29, 0x7770, RZ ;  /* 0x000077701d277816 */ /* 0x001fe200000000ff */
[----:B------:R-:W-:Y:S01]  /*8e40*/  IMAD.X R33, R45, 0x1, R2, P6 ;  /* 0x000000012d217824 */ /* 0x000fe200030e0602 */
[----:B------:R-:W-:Y:S01]  /*8e50*/  ULDC UR4, c[0x0][0x22c] ;  /* 0x00008b0000047ab9 */ /* 0x000fe20000000800 */
[----:B------:R0:W-:Y:S01]  /*8e60*/  @P4 STG.E.U8 desc[UR14][R34.64], R41 ;  /* 0x0000002922004986 */ /* 0x0001e2000c10110e */
        /* <DEDUP_REMOVED lines=8> */
[----:B------:R-:W-:Y:S01]  /*8ef0*/  PRMT R37, R29, 0x7772, RZ ;  /* 0x000077721d257816 */ /* 0x000fe200000000ff */
[----:B------:R-:W-:Y:S01]  /*8f00*/  ULDC UR8, c[0x0][0x228] ;  /* 0x00008a0000087ab9 */ /* 0x000fe20000000800 */
[----:B------:R-:W-:Y:S01]  /*8f10*/  ISETP.GE.AND P2, PT, R25, UR4, PT ;  /* 0x0000000419007c0c */ /* 0x000fe2000bf46270 */
[----:B------:R-:W-:Y:S01]  /*8f20*/  ULDC UR4, c[0x0][0x248] ;  /* 0x0000920000047ab9 */ /* 0x000fe20000000800 */
[C---:B0-----:R-:W-:Y:S01]  /*8f30*/  IADD3 R34, P6, R28.reuse, R6, RZ ;  /* 0x000000061c227210 */ /* 0x041fe20007fde0ff */
[----:B------:R-:W-:Y:S01]  /*8f40*/  VIADD R36, R28, UR4 ;  /* 0x000000041c247c36 */ /* 0x000fe20008000000 */
[----:B------:R-:W-:Y:S01]  /*8f50*/  ULDC UR4, c[0x0][0x22c] ;  /* 0x00008b0000047ab9 */ /* 0x000fe20000000800 */
[----:B-1----:R-:W-:Y:S01]  /*8f60*/  PRMT R39, R29, 0x7771, RZ ;  /* 0x000077711d277816 */ /* 0x002fe200000000ff */
[----:B------:R-:W-:-:S02]  /*8f70*/  VIADD R25, R4, 0x16 ;  /* 0x0000001604197836 */ /* 0x000fc40000000000 */
[----:B------:R-:W-:Y:S01]  /*8f80*/  IMAD.X R35, R43, 0x1, R2, P6 ;  /* 0x000000012b237824 */ /* 0x000fe200030e0602 */
[----:B------:R-:W-:Y:S01]  /*8f90*/  SHF.R.S32.HI R41, RZ, 0x1f, R36 ;  /* 0x0000001fff297819 */ /* 0x000fe20000011424 */
[----:B------:R0:W-:Y:S01]  /*8fa0*/  @P4 STG.E.U8 desc[UR14][R26.64], R39 ;  /* 0x000000271a004986 */ /* 0x0001e2000c10110e */
[----:B------:R-:W-:Y:S01]  /*8fb0*/  ISETP.LT.AND P4, PT, R5, UR6, !P1 ;  /* 0x0000000605007c0c */ /* 0x000fe2000cf81270 */
[----:B------:R-:W-:Y:S01]  /*8fc0*/  ULDC UR6, c[0x0][0x228] ;  /* 0x00008a0000067ab9 */ /* 0x000fe20000000800 */
[----:B------:R-:W-:Y:S01]  /*8fd0*/  IADD3 R32, P1, R28, R7, RZ ;  /* 0x000000071c207210 */ /* 0x000fe20007f3e0ff */
[----:B------:R1:W-:Y:S01]  /*8fe0*/  @P5 STG.E.U8 desc[UR14][R34.64], R37 ;  /* 0x0000002522005986 */ /* 0x0003e2000c10110e */
[----:B------:R-:W-:Y:S01]  /*8ff0*/  ISETP.LT.AND P5, PT, R3, UR8, !P3 ;  /* 0x0000000803007c0c */ /* 0x000fe2000dfa1270 */
[----:B------:R-:W-:Y:S02]  /*9000*/  ULDC UR8, c[0x0][0x228] ;  /* 0x00008a0000087ab9 */ /* 0x000fe40000000800 */
[----:B------:R-:W-:Y:S01]  /*9010*/  IMAD.X R33, R43, 0x1, R24, P1 ;  /* 0x000000012b217824 */ /* 0x000fe200008e0618 */
[----:B------:R-:W-:Y:S01]  /*9020*/  ISETP.GE.AND P1, PT, R25, UR4, PT ;  /* 0x0000000419007c0c */ /* 0x000fe2000bf26270 */
[----:B------:R-:W-:Y:S01]  /*9030*/  ULDC UR4, c[0x0][0x248] ;  /* 0x0000920000047ab9 */ /* 0x000fe20000000800 */
[----:B------:R-:W-:Y:S01]  /*9040*/  VIADD R25, R4, 0x17 ;  /* 0x0000001704197836 */ /* 0x000fe20000000000 */
[----:B0-----:R-:W-:-:S02]  /*9050*/  IADD3 R26, P6, R36, R6, RZ ;  /* 0x00000006241a7210 */ /* 0x001fc40007fde0ff */
[----:B-1----:R-:W-:-:S03]  /*9060*/  PRMT R37, R29, 0x7773, RZ ;  /* 0x000077731d257816 */ /* 0x002fc600000000ff */
[----:B------:R-:W-:Y:S01]  /*9070*/  IMAD.X R27, R41, 0x1, R2, P6 ;  /* 0x00000001291b7824 */ /* 0x000fe200030e0602 */
[----:B------:R-:W-:Y:S01]  /*9080*/  PRMT R35, R30, 0x7770, RZ ;  /* 0x000077701e237816 */ /* 0x000fe200000000ff */
[C---:B------:R-:W-:Y:S01]  /*9090*/  VIADD R34, R36.reuse, UR4 ;  /* 0x0000000424227c36 */ /* 0x040fe20008000000 */
[----:B------:R-:W-:Y:S01]  /*90a0*/  ULDC UR4, c[0x0][0x22c] ;  /* 0x00008b0000047ab9 */ /* 0x000fe20000000800 */
[----:B------:R0:W-:Y:S01]  /*90b0*/  @P4 STG.E.U8 desc[UR14][R32.64], R37 ;  /* 0x0000002520004986 */ /* 0x0001e2000c10110e */
[----:B------:R-:W-:Y:S01]  /*90c0*/  ISETP.LT.AND P4, PT, R5, UR6, !P3 ;  /* 0x0000000605007c0c */ /* 0x000fe2000df81270 */
[----:B------:R-:W-:Y:S01]  /*90d0*/  ULDC UR6, c[0x0][0x228] ;  /* 0x00008a0000067ab9 */ /* 0x000fe20000000800 */
[----:B------:R-:W-:Y:S01]  /*90e0*/  IADD3 R28, P3, R36, R7, RZ ;  /* 0x00000007241c7210 */ /* 0x000fe20007f7e0ff */
[----:B------:R1:W-:Y:S01]  /*90f0*/  @P5 STG.E.U8 desc[UR14][R26.64], R35 ;  /* 0x000000231a005986 */ /* 0x0003e2000c10110e */
[----:B------:R-:W-:Y:S01]  /*9100*/  ISETP.LT.AND P5, PT, R3, UR6, !P2 ;  /* 0x0000000603007c0c */ /* 0x000fe2000d7a1270 */
[----:B------:R-:W-:-:S02]  /*9110*/  ULDC UR6, c[0x0][0x22c] ;  /* 0x00008b0000067ab9 */ /* 0x000fc40000000800 */
[----:B------:R-:W-:Y:S01]  /*9120*/  IMAD.X R29, R41, 0x1, R24, P3 ;  /* 0x00000001291d7824 */ /* 0x000fe200018e0618 */
[----:B------:R-:W-:Y:S01]  /*9130*/  ISETP.GE.AND P3, PT, R25, UR4, PT ;  /* 0x0000000419007c0c */ /* 0x000fe2000bf66270 */
[----:B------:R-:W-:Y:S01]  /*9140*/  ULDC UR4, c[0x0][0x228] ;  /* 0x00008a0000047ab9 */ /* 0x000fe20000000800 */
[----:B------:R-:W-:Y:S01]  /*9150*/  VIADD R25, R4, 0x18 ;  /* 0x0000001804197836 */ /* 0x000fe20000000000 */
[----:B0-----:R-:W-:Y:S02]  /*9160*/  SHF.R.S32.HI R33, RZ, 0x1f, R34 ;  /* 0x0000001fff217819 */ /* 0x001fe40000011422 */
[----:B------:R-:W-:Y:S02]  /*9170*/  PRMT R37, R30, 0x7771, RZ ;  /* 0x000077711e257816 */ /* 0x000fe400000000ff */
[-C--:B-1----:R-:W-:Y:S02]  /*9180*/  IADD3 R26, P6, R34, R6.reuse, RZ ;  /* 0x00000006221a7210 */ /* 0x082fe40007fde0ff */
[----:B------:R-:W-:Y:S01]  /*9190*/  PRMT R35, R30, 0x7772, RZ ;  /* 0x000077721e237816 */ /* 0x000fe200000000ff */
[----:B------:R0:W-:Y:S01]  /*91a0*/  @P4 STG.E.U8 desc[UR14][R28.64], R37 ;  /* 0x000000251c004986 */ /* 0x0001e2000c10110e */
[----:B------:R-:W-:Y:S01]  /*91b0*/  ISETP.LT.AND P4, PT, R5, UR4, !P2 ;  /* 0x0000000405007c0c */ /* 0x000fe2000d781270 */
[----:B------:R-:W-:Y:S01]  /*91c0*/  IMAD.X R27, R33, 0x1, R2, P6 ;  /* 0x00000001211b7824 */ /* 0x000fe200030e0602 */
[----:B------:R-:W-:Y:S01]  /*91d0*/  ULDC UR4, c[0x0][0x248] ;  /* 0x0000920000047ab9 */ /* 0x000fe20000000800 */
[CC--:B------:R-:W-:Y:S01]  /*91e0*/  IADD3 R32, P2, R34.reuse, R7.reuse, RZ ;  /* 0x0000000722207210 */ /* 0x0c0fe20007f5e0ff */
[----:B------:R-:W-:Y:S01]  /*91f0*/  VIADD R34, R34, UR4 ;  /* 0x0000000422227c36 */ /* 0x000fe20008000000 */
[----:B------:R-:W-:Y:S01]  /*9200*/  ULDC UR4, c[0x0][0x22c] ;  /* 0x00008b0000047ab9 */ /* 0x000fe20000000800 */
[----:B------:R1:W-:Y:S01]  /*9210*/  @P5 STG.E.U8 desc[UR14][R26.64], R35 ;  /* 0x000000231a005986 */ /* 0x0003e2000c10110e */
[----:B------:R-:W-:Y:S01]  /*9220*/  ISETP.LT.AND P5, PT, R3, UR8, !P1 ;  /* 0x0000000803007c0c */ /* 0x000fe2000cfa1270 */
[----:B------:R-:W-:Y:S01]  /*9230*/  IMAD.X R33, R33, 0x1, R24, P2 ;  /* 0x0000000121217824 */ /* 0x000fe200010e0618 */
[----:B------:R-:W-:Y:S01]  /*9240*/  ISETP.GE.AND P2, PT, R25, UR6, PT ;  /* 0x0000000619007c0c */ /* 0x000fe2000bf46270 */
[----:B------:R-:W-:Y:S01]  /*9250*/  VIADD R25, R4, 0x19 ;  /* 0x0000001904197836 */ /* 0x000fe20000000000 */
[----:B0-----:R-:W-:Y:S01]  /*9260*/  PRMT R29, R30, 0x7773, RZ ;  /* 0x000077731e1d7816 */ /* 0x001fe200000000ff */
[----:B------:R-:W-:Y:S01]  /*9270*/  ULDC UR6, c[0x0][0x228] ;  /* 0x00008a0000067ab9 */ /* 0x000fe20000000800 */
[----:B------:R-:W-:Y:S01]  /*9280*/  SHF.R.S32.HI R39, RZ, 0x1f, R34 ;  /* 0x0000001fff277819 */ /* 0x000fe20000011422 */
[----:B------:R-:W-:Y:S01]  /*9290*/  ULDC UR8, c[0x0][0x228] ;  /* 0x00008a0000087ab9 */ /* 0x000fe20000000800 */
[----:B------:R-:W-:Y:S01]  /*92a0*/  PRMT R37, R31, 0x7770, RZ ;  /* 0x000077701f257816 */ /* 0x000fe200000000ff */
[----:B------:R0:W-:Y:S01]  /*92b0*/  @P4 STG.E.U8 desc[UR14][R32.64], R29 ;  /* 0x0000001d20004986 */ /* 0x0001e2000c10110e */
[----:B------:R-:W-:Y:S01]  /*92c0*/  ISETP.GE.AND P4, PT, R25, UR4, PT ;  /* 0x0000000419007c0c */ /* 0x000fe2000bf86270 */
[----:B------:R-:W-:Y:S01]  /*92d0*/  ULDC UR4, c[0x0][0x248] ;  /* 0x0000920000047ab9 */ /* 0x000fe20000000800 */
[CC--:B-1----:R-:W-:Y:S01]  /*92e0*/  IADD3 R26, P6, R34.reuse, R6.reuse, RZ ;  /* 0x00000006221a7210 */ /* 0x0c2fe20007fde0ff */
[C---:B------:R-:W-:Y:S01]  /*92f0*/  VIADD R30, R34.reuse, UR4 ;  /* 0x00000004221e7c36 */ /* 0x040fe20008000000 */
[----:B------:R-:W-:Y:S01]  /*9300*/  ISETP.LT.AND P1, PT, R5, UR6, !P1 ;  /* 0x0000000605007c0c */ /* 0x000fe2000cf21270 */
[----:B------:R-:W-:Y:S01]  /*9310*/  ULDC UR6, c[0x0][0x228] ;  /* 0x00008a0000067ab9 */ /* 0x000fe20000000800 */
[----:B------:R-:W-:Y:S01]  /*9320*/  PRMT R35, R31, 0x7773, RZ ;  /* 0x000077731f237816 */ /* 0x000fe200000000ff */
[----:B------:R-:W-:Y:S01]  /*9330*/  IMAD.X R27, R39, 0x1, R2, P6 ;  /* 0x00000001271b7824 */ /* 0x000fe200030e0602 */
[----:B------:R-:W-:Y:S01]  /*9340*/  IADD3 R28, P6, R34, R7, RZ ;  /* 0x00000007221c7210 */ /* 0x000fe20007fde0ff */
[----:B------:R-:W-:Y:S01]  /*9350*/  ULDC UR4, c[0x0][0x248] ;  /* 0x0000920000047ab9 */ /* 0x000fe20000000800 */
[----:B------:R-:W-:Y:S01]  /*9360*/  PRMT R25, R31, 0x7771, RZ ;  /* 0x000077711f197816 */ /* 0x000fe200000000ff */
[C---:B0-----:R-:W-:Y:S01]  /*9370*/  VIADD R32, R30.reuse, UR4 ;  /* 0x000000041e207c36 */ /* 0x041fe20008000000 */
[----:B------:R0:W-:Y:S01]  /*9380*/  @P5 STG.E.U8 desc[UR14][R26.64], R37 ;  /* 0x000000251a005986 */ /* 0x0001e2000c10110e */
[----:B------:R-:W-:Y:S01]  /*9390*/  ISETP.LT.AND P5, PT, R3, UR6, !P3 ;  /* 0x0000000603007c0c */ /* 0x000fe2000dfa1270 */
[----:B------:R-:W-:Y:S01]  /*93a0*/  IMAD.X R29, R39, 0x1, R24, P6 ;  /* 0x00000001271d7824 */ /* 0x000fe200030e0618 */
[----:B------:R-:W-:Y:S01]  /*93b0*/  PRMT R33, R31, 0x7772, RZ ;  /* 0x000077721f217816 */ /* 0x000fe200000000ff */
[----:B------:R-:W-:Y:S01]  /*93c0*/  ULDC UR6, c[0x0][0x228] ;  /* 0x00008a0000067ab9 */ /* 0x000fe20000000800 */
[----:B------:R-:W-:Y:S01]  /*93d0*/  SHF.R.S32.HI R31, RZ, 0x1f, R30 ;  /* 0x0000001fff1f7819 */ /* 0x000fe2000001141e */
[----:B------:R-:W-:Y:S01]  /*93e0*/  ULDC UR4, c[0x0][0x22c] ;  /* 0x00008b0000047ab9 */ /* 0x000fe20000000800 */
[----:B------:R-:W-:Y:S01]  /*93f0*/  ISETP.LT.AND P3, PT, R5, UR6, !P3 ;  /* 0x0000000605007c0c */ /* 0x000fe2000df61270 */
[----:B------:R1:W-:Y:S01]  /*9400*/  @P1 STG.E.U8 desc[UR14][R28.64], R25 ;  /* 0x000000191c001986 */ /* 0x0003e2000c10110e */
[----:B------:R-:W-:Y:S01]  /*9410*/  SHF.R.S32.HI R39, RZ, 0x1f, R32 ;  /* 0x0000001fff277819 */ /* 0x000fe20000011420 */
[----:B------:R-:W-:Y:S01]  /*9420*/  ULDC UR6, c[0x0][0x228] ;  /* 0x00008a0000067ab9 */ /* 0x000fe20000000800 */
[----:B0-----:R-:W-:-:S02]  /*9430*/  IADD3 R26, P6, R30, R6, RZ ;  /* 0x000000061e1a7210 */ /* 0x001fc40007fde0ff */
[----:B------:R-:W-:Y:S02]  /*9440*/  IADD3 R30, P1, R30, R7, RZ ;  /* 0x000000071e1e7210 */ /* 0x000fe40007f3e0ff */
[----:B------:R-:W-:Y:S01]  /*9450*/  PRMT R37, R20, 0x7770, RZ ;  /* 0x0000777014257816 */ /* 0x000fe200000000ff */
[----:B------:R-:W-:Y:S01]  /*9460*/  IMAD.X R27, R31, 0x1, R2, P6 ;  /* 0x000000011f1b7824 */ /* 0x000fe200030e0602 */
[----:B------:R-:W-:Y:S01]  /*9470*/  ISETP.LT.AND P6, PT, R3, UR8, !P2 ;  /* 0x0000000803007c0c */ /* 0x000fe2000d7c1270 */
[----:B------:R-:W-:Y:S01]  /*9480*/  IMAD.X R31, R31, 0x1, R24, P1 ;  /* 0x000000011f1f7824 */ /* 0x000fe200008e0618 */
[----:B------:R-:W-:Y:S01]  /*9490*/  ULDC UR8, c[0x0][0x228] ;  /* 0x00008a0000087ab9 */ /* 0x000fe20000000800 */
[----:B-1----:R-:W-:Y:S01]  /*94a0*/  VIADD R25, R4, 0x1a ;  /* 0x0000001a04197836 */ /* 0x002fe20000000000 */
[----:B------:R0:W-:Y:S01]  /*94b0*/  @P5 STG.E.U8 desc[UR14][R26.64], R33 ;  /* 0x000000211a005986 */ /* 0x0001e2000c10110e */
[----:B------:R-:W-:-:S03]  /*94c0*/  IADD3 R28, P5, R32, R6, RZ ;  /* 0x00000006201c7210 */ /* 0x000fc60007fbe0ff */
[----:B------:R-:W-:Y:S01]  /*94d0*/  ISETP.GE.AND P1, PT, R25, UR4, PT ;  /* 0x0000000419007c0c */ /* 0x000fe2000bf26270 */
[----:B------:R-:W-:Y:S01]  /*94e0*/  ULDC UR4, c[0x0][0x248] ;  /* 0x0000920000047ab9 */ /* 0x000fe20000000800 */
[----:B------:R-:W-:Y:S01]  /*94f0*/  IMAD.X R29, R39, 0x1, R2, P5 ;  /* 0x00000001271d7824 */ /* 0x000fe200028e0602 */
[----:B------:R1:W-:Y:S01]  /*9500*/  @P3 STG.E.U8 desc[UR14][R30.64], R35 ;  /* 0x000000231e003986 */ /* 0x0003e2000c10110e */
[----:B------:R-:W-:Y:S01]  /*9510*/  ISETP.LT.AND P3, PT, R5, UR6, !P2 ;  /* 0x0000000605007c0c */ /* 0x000fe2000d761270 */
[----:B------:R-:W-:Y:S01]  /*9520*/  VIADD R25, R4, 0x1b ;  /* 0x0000001b04197836 */ /* 0x000fe20000000000 */
[----:B------:R-:W-:Y:S01]  /*9530*/  ISETP.LT.AND P5, PT, R3, UR8, !P4 ;  /* 0x0000000803007c0c */ /* 0x000fe2000e7a1270 */
[----:B------:R2:W-:Y:S01]  /*9540*/  @P6 STG.E.U8 desc[UR14][R28.64], R37 ;  /* 0x000000251c006986 */ /* 0x0005e2000c10110e */
[C---:B0-----:R-:W-:Y:S01]  /*9550*/  VIADD R33, R32.reuse, UR4 ;  /* 0x0000000420217c36 */ /* 0x041fe20008000000 */
[----:B------:R-:W-:Y:S01]  /*9560*/  IADD3 R26, P2, R32, R7, RZ ;  /* 0x00000007201a7210 */ /* 0x000fe20007f5e0ff */
[----:B------:R-:W-:Y:S01]  /*9570*/  ULDC UR4, c[0x0][0x22c] ;  /* 0x00008b0000047ab9 */ /* 0x000fe20000000800 */
[----:B------:R-:W-:Y:S01]  /*9580*/  ULDC UR6, c[0x0][0x228] ;  /* 0x00008a0000067ab9 */ /* 0x000fe20000000800 */
[----:B------:R-:W-:Y:S01]  /*9590*/  ULDC UR8, c[0x0][0x228] ;  /* 0x00008a0000087ab9 */ /* 0x000fe20000000800 */
[----:B------:R-:W-:Y:S01]  /*95a0*/  SHF.R.S32.HI R41, RZ, 0x1f, R33 ;  /* 0x0000001fff297819 */ /* 0x000fe20000011421 */
[----:B------:R-:W-:Y:S01]  /*95b0*/  IMAD.X R27, R39, 0x1, R24, P2 ;  /* 0x00000001271b7824 */ /* 0x000fe200010e0618 */
[----:B-1----:R-:W-:-:S02]  /*95c0*/  IADD3 R30, P6, R33, R6, RZ ;  /* 0x00000006211e7210 */ /* 0x002fc40007fde0ff */
[C---:B------:R-:W-:Y:S02]  /*95d0*/  PRMT R35, R20.reuse, 0x7772, RZ ;  /* 0x0000777214237816 */ /* 0x040fe400000000ff */
[----:B--2---:R-:W-:Y:S01]  /*95e0*/  PRMT R37, R20, 0x7771, RZ ;  /* 0x0000777114257816 */ /* 0x004fe200000000ff */
[----:B------:R-:W-:Y:S01]  /*95f0*/  IMAD.X R31, R41, 0x1, R2, P6 ;  /* 0x00000001291f7824 */ /* 0x000fe200030e0602 */
[----:B------:R-:W-:Y:S01]  /*9600*/  ISETP.GE.AND P2, PT, R25, UR4, PT ;  /* 0x0000000419007c0c */ /* 0x000fe2000bf46270 */
[----:B------:R-:W-:Y:S01]  /*9610*/  ULDC UR4, c[0x0][0x248] ;  /* 0x0000920000047ab9 */ /* 0x000fe20000000800 */
[----:B------:R-:W-:Y:S01]  /*9620*/  ISETP.LT.AND P4, PT, R5, UR6, !P4 ;  /* 0x0000000605007c0c */ /* 0x000fe2000e781270 */
[----:B------:R0:W-:Y:S01]  /*9630*/  @P3 STG.E.U8 desc[UR14][R26.64], R37 ;  /* 0x000000251a003986 */ /* 0x0001e2000c10110e */
[C---:B------:R-:W-:Y:S01]  /*9640*/  VIADD R32, R33.reuse, UR4 ;  /* 0x0000000421207c36 */ /* 0x040fe20008000000 */
        /* <DEDUP_REMOVED lines=10> */
[-C--:B0-----:R-:W-:Y:S01]  /*96f0*/  IADD3 R26, P6, R32, R6.reuse, RZ ;  /* 0x00000006201a7210 */ /* 0x081fe20007fde0ff */
[----:B------:R-:W-:Y:S01]  /*9700*/  ULDC UR8, c[0x0][0x228] ;  /* 0x00008a0000087ab9 */ /* 0x000fe20000000800 */
[----:B------:R-:W-:Y:S01]  /*9710*/  PRMT R37, R20, 0x7773, RZ ;  /* 0x0000777314257816 */ /* 0x000fe200000000ff */
[----:B------:R-:W-:Y:S01]  /*9720*/  VIADD R33, R32, UR4 ;  /* 0x0000000420217c36 */ /* 0x000fe20008000000 */
[----:B-1----:R-:W-:Y:S01]  /*9730*/  PRMT R35, R21, 0x7770, RZ ;  /* 0x0000777015237816 */ /* 0x002fe200000000ff */
[----:B------:R-:W-:Y:S01]  /*9740*/  IMAD.X R27, R39, 0x1, R2, P6 ;  /* 0x00000001271b7824 */ /* 0x000fe200030e0602 */
[----:B------:R-:W-:Y:S01]  /*9750*/  ULDC UR4, c[0x0][0x22c] ;  /* 0x00008b0000047ab9 */ /* 0x000fe20000000800 */
        /* <DEDUP_REMOVED lines=9> */
[----:B------:R-:W-:Y:S01]  /*97f0*/  ISETP.GE.AND P1, PT, R20, UR4, PT ;  /* 0x0000000414007c0c */ /* 0x000fe2000bf26270 */
[----:B------:R-:W-:Y:S01]  /*9800*/  ULDC UR4, c[0x0][0x248] ;  /* 0x0000920000047ab9 */ /* 0x000fe20000000800 */
[----:B------:R-:W-:Y:S01]  /*9810*/  ULDC UR8, c[0x0][0x228] ;  /* 0x00008a0000087ab9 */ /* 0x000fe20000000800 */
[CC--:B0-----:R-:W-:Y:S01]  /*9820*/  IADD3 R28, P6, R33.reuse, R6.reuse, RZ ;  /* 0x00000006211c7210 */ /* 0x0c1fe20007fde0ff */
[----:B------:R-:W-:Y:S01]  /*9830*/  VIADD R32, R33, UR4 ;  /* 0x0000000421207c36 */ /* 0x000fe20008000000 */
[C---:B------:R-:W-:Y:S01]  /*9840*/  PRMT R37, R21.reuse, 0x7771, RZ ;  /* 0x0000777115257816 */ /* 0x040fe200000000ff */
[----:B------:R-:W-:Y:S01]  /*9850*/  VIADD R25, R4, 0x1e ;  /* 0x0000001e04197836 */ /* 0x000fe20000000000 */
[----:B-1----:R-:W-:Y:S01]  /*9860*/  PRMT R35, R21, 0x7772, RZ ;  /* 0x0000777215237816 */ /* 0x002fe200000000ff */
[----:B------:R-:W-:Y:S01]  /*9870*/  IMAD.X R29, R41, 0x1, R2, P6 ;  /* 0x00000001291d7824 */ /* 0x000fe200030e0602 */
[----:B------:R-:W-:Y:S01]  /*9880*/  SHF.R.S32.HI R39, RZ, 0x1f, R32 ;  /* 0x0000001fff277819 */ /* 0x000fe20000011420 */
[----:B------:R0:W-:Y:S01]  /*9890*/  @P4 STG.E.U8 desc[UR14][R30.64], R37 ;  /* 0x000000251e004986 */ /* 0x0001e2000c10110e */
[----:B------:R-:W-:Y:S01]  /*98a0*/  ISETP.LT.AND P4, PT, R5, UR6, !P2 ;  /* 0x0000000605007c0c */ /* 0x000fe2000d781270 */
[----:B------:R-:W-:Y:S01]  /*98b0*/  ULDC UR4, c[0x0][0x22c] ;  /* 0x00008b0000047ab9 */ /* 0x000fe20000000800 */
[-C--:B------:R-:W-:Y:S01]  /*98c0*/  IADD3 R26, P2, R33, R7.reuse, RZ ;  /* 0x00000007211a7210 */ /* 0x080fe20007f5e0ff */
[----:B------:R1:W-:Y:S01]  /*98d0*/  @P5 STG.E.U8 desc[UR14][R28.64], R35 ;  /* 0x000000231c005986 */ /* 0x0003e2000c10110e */
[----:B------:R-:W-:Y:S01]  /*98e0*/  ISETP.LT.AND P5, PT, R3, UR8, !P3 ;  /* 0x0000000803007c0c */ /* 0x000fe2000dfa1270 */
[----:B------:R-:W-:Y:S01]  /*98f0*/  ULDC UR6, c[0x0][0x228] ;  /* 0x00008a0000067ab9 */ /* 0x000fe20000000800 */
[----:B------:R-:W-:Y:S01]  /*9900*/  IADD3 R20, P6, R32, R6, RZ ;  /* 0x0000000620147210 */ /* 0x000fe20007fde0ff */
[----:B------:R-:W-:Y:S01]  /*9910*/  IMAD.X R27, R41, 0x1, R24, P2 ;  /* 0x00000001291b7824 */ /* 0x000fe200010e0618 */
[----:B------:R-:W-:Y:S01]  /*9920*/  PRMT R33, R21, 0x7773, RZ ;  /* 0x0000777315217816 */ /* 0x000fe200000000ff */
[----:B------:R-:W-:Y:S01]  /*9930*/  ULDC UR8, c[0x0][0x228] ;  /* 0x00008a0000087ab9 */ /* 0x000fe20000000800 */
[----:B------:R-:W-:Y:S01]  /*9940*/  ISETP.GE.AND P2, PT, R25, UR4, PT ;  /* 0x0000000419007c0c */ /* 0x000fe2000bf46270 */
[----:B------:R-:W-:Y:S01]  /*9950*/  IMAD.X R21, R39, 0x1, R2, P6 ;  /* 0x0000000127157824 */ /* 0x000fe200030e0602 */
[----:B0-----:R-:W-:Y:S01]  /*9960*/  PRMT R31, R22, 0x7770, RZ ;  /* 0x00007770161f7816 */ /* 0x001fe200000000ff */
[----:B------:R0:W-:Y:S01]  /*9970*/  @P4 STG.E.U8 desc[UR14][R26.64], R33 ;  /* 0x000000211a004986 */ /* 0x0001e2000c10110e */
[----:B------:R-:W-:Y:S01]  /*9980*/  ISETP.LT.AND P4, PT, R5, UR6, !P3 ;  /* 0x0000000605007c0c */ /* 0x000fe2000df81270 */
[----:B------:R-:W-:Y:S01]  /*9990*/  ULDC UR4, c[0x0][0x248] ;  /* 0x0000920000047ab9 */ /* 0x000fe20000000800 */
[----:B------:R-:W-:Y:S01]  /*99a0*/  ULDC UR6, c[0x0][0x228] ;  /* 0x00008a0000067ab9 */ /* 0x000fe20000000800 */
[C---:B------:R-:W-:Y:S01]  /*99b0*/  VIADD R30, R32.reuse, UR4 ;  /* 0x00000004201e7c36 */ /* 0x040fe20008000000 */
[----:B-1----:R-:W-:Y:S01]  /*99c0*/  IADD3 R28, P3, R32, R7, RZ ;  /* 0x00000007201c7210 */ /* 0x002fe20007f7e0ff */
[----:B------:R1:W-:Y:S01]  /*99d0*/  @P5 STG.E.U8 desc[UR14][R20.64], R31 ;  /* 0x0000001f14005986 */ /* 0x0003e2000c10110e */
[----:B------:R-:W-:Y:S01]  /*99e0*/  ISETP.LT.AND P5, PT, R3, UR6, !P1 ;  /* 0x0000000603007c0c */ /* 0x000fe2000cfa1270 */
[----:B------:R-:W-:Y:S01]  /*99f0*/  VIADD R25, R4, 0x1f ;  /* 0x0000001f04197836 */ /* 0x000fe20000000000 */
[----:B------:R-:W-:Y:S01]  /*9a00*/  ULDC UR4, c[0x0][0x22c] ;  /* 0x00008b0000047ab9 */ /* 0x000fe20000000800 */
[----:B------:R-:W-:Y:S01]  /*9a10*/  IMAD.X R29, R39, 0x1, R24, P3 ;  /* 0x00000001271d7824 */ /* 0x000fe200018e0618 */
[----:B------:R-:W-:Y:S01]  /*9a20*/  ULDC UR6, c[0x0][0x22c] ;  /* 0x00008b0000067ab9 */ /* 0x000fe20000000800 */
[----:B0-----:R-:W-:-:S02]  /*9a30*/  SHF.R.S32.HI R27, RZ, 0x1f, R30 ;  /* 0x0000001fff1b7819 */ /* 0x001fc4000001141e */
[----:B------:R-:W-:Y:S02]  /*9a40*/  PRMT R33, R22, 0x7771, RZ ;  /* 0x0000777116217816 */ /* 0x000fe400000000ff */
[----:B------:R-:W-:Y:S01]  /*9a50*/  ISETP.GE.AND P3, PT, R25, UR4, PT ;  /* 0x0000000419007c0c */ /* 0x000fe2000bf66270 */
[----:B------:R-:W-:Y:S01]  /*9a60*/  ULDC UR4, c[0x0][0x228] ;  /* 0x00008a0000047ab9 */ /* 0x000fe20000000800 */
[-C--:B-1----:R-:W-:Y:S01]  /*9a70*/  IADD3 R20, P6, R30, R6.reuse, RZ ;  /* 0x000000061e147210 */ /* 0x082fe20007fde0ff */
[----:B------:R0:W-:Y:S01]  /*9a80*/  @P4 STG.E.U8 desc[UR14][R28.64], R33 ;  /* 0x000000211c004986 */ /* 0x0001e2000c10110e */
[----:B------:R-:W-:Y:S01]  /*9a90*/  PRMT R31, R22, 0x7772, RZ ;  /* 0x00007772161f7816 */ /* 0x000fe200000000ff */
[----:B------:R-:W-:Y:S01]  /*9aa0*/  VIADD R25, R4, 0x20 ;  /* 0x0000002004197836 */ /* 0x000fe20000000000 */
[----:B------:R-:W-:Y:S01]  /*9ab0*/  ISETP.LT.AND P4, PT, R5, UR4, !P1 ;  /* 0x0000000405007c0c */ /* 0x000fe2000cf81270 */
[----:B------:R-:W-:Y:S01]  /*9ac0*/  IMAD.X R21, R27, 0x1, R2, P6 ;  /* 0x000000011b157824 */ /* 0x000fe200030e0602 */
[----:B------:R-:W-:Y:S01]  /*9ad0*/  ULDC UR4, c[0x0][0x248] ;  /* 0x0000920000047ab9 */ /* 0x000fe20000000800 */
[C---:B------:R-:W-:Y:S01]  /*9ae0*/  IADD3 R26, P1, R30.reuse, R7, RZ ;  /* 0x000000071e1a7210 */ /* 0x040fe20007f3e0ff */
[----:B------:R-:W-:Y:S01]  /*9af0*/  VIADD R30, R30, UR4 ;  /* 0x000000041e1e7c36 */ /* 0x000fe20008000000 */
[----:B------:R-:W-:Y:S01]  /*9b00*/  ULDC UR4, c[0x0][0x22c] ;  /* 0x00008b0000047ab9 */ /* 0x000fe20000000800 */
[----:B------:R1:W-:Y:S01]  /*9b10*/  @P5 STG.E.U8 desc[UR14][R20.64], R31 ;  /* 0x0000001f14005986 */ /* 0x0003e2000c10110e */
[----:B------:R-:W-:Y:S01]  /*9b20*/  ISETP.LT.AND P5, PT, R3, UR8, !P2 ;  /* 0x0000000803007c0c */ /* 0x000fe2000d7a1270 */
[----:B------:R-:W-:Y:S01]  /*9b30*/  IMAD.X R27, R27, 0x1, R24, P1 ;  /* 0x000000011b1b7824 */ /* 0x000fe200008e0618 */
[----:B------:R-:W-:Y:S01]  /*9b40*/  ISETP.GE.AND P1, PT, R25, UR6, PT ;  /* 0x0000000619007c0c */ /* 0x000fe2000bf26270 */
[----:B------:R-:W-:Y:S01]  /*9b50*/  ULDC UR6, c[0x0][0x228] ;  /* 0x00008a0000067ab9 */ /* 0x000fe20000000800 */
[----:B0-----:R-:W-:Y:S01]  /*9b60*/  PRMT R29, R22, 0x7773, RZ ;  /* 0x00007773161d7816 */ /* 0x001fe200000000ff */
[----:B------:R-:W-:Y:S01]  /*9b70*/  VIADD R22, R4, 0x21 ;  /* 0x0000002104167836 */ /* 0x000fe20000000000 */
[----:B------:R-:W-:Y:S01]  /*9b80*/  SHF.R.S32.HI R25, RZ, 0x1f, R30 ;  /* 0x0000001fff197819 */ /* 0x000fe2000001141e */
[----:B------:R-:W-:Y:S01]  /*9b90*/  ULDC UR8, c[0x0][0x228] ;  /* 0x00008a0000087ab9 */ /* 0x000fe20000000800 */
[----:B------:R-:W-:Y:S01]  /*9ba0*/  PRMT R33, R23, 0x7770, RZ ;  /* 0x0000777017217816 */ /* 0x000fe200000000ff */
[----:B------:R0:W-:Y:S01]  /*9bb0*/  @P4 STG.E.U8 desc[UR14][R26.64], R29 ;  /* 0x0000001d1a004986 */ /* 0x0001e2000c10110e */
[----:B------:R-:W-:Y:S01]  /*9bc0*/  ISETP.GE.AND P4, PT, R22, UR4, PT ;  /* 0x0000000416007c0c */ /* 0x000fe2000bf86270 */
[----:B------:R-:W-:Y:S01]  /*9bd0*/  ULDC UR4, c[0x0][0x248] ;  /* 0x0000920000047ab9 */ /* 0x000fe20000000800 */
[C---:B-1----:R-:W-:Y:S01]  /*9be0*/  IADD3 R20, P6, R30.reuse, R6, RZ ;  /* 0x000000061e147210 */ /* 0x042fe20007fde0ff */
[----:B------:R-:W-:Y:S01]  /*9bf0*/  VIADD R22, R30, UR4 ;  /* 0x000000041e167c36 */ /* 0x000fe20008000000 */
[----:B------:R-:W-:Y:S01]  /*9c00*/  ISETP.LT.AND P2, PT, R5, UR6, !P2 ;  /* 0x0000000605007c0c */ /* 0x000fe2000d741270 */
[----:B------:R-:W-:Y:S01]  /*9c10*/  ULDC UR6, c[0x0][0x228] ;  /* 0x00008a0000067ab9 */ /* 0x000fe20000000800 */
[----:B------:R-:W-:Y:S01]  /*9c20*/  PRMT R31, R23, 0x7773, RZ ;  /* 0x00007773171f7816 */ /* 0x000fe200000000ff */
[----:B------:R-:W-:Y:S01]  /*9c30*/  IMAD.X R21, R25, 0x1, R2, P6 ;  /* 0x0000000119157824 */ /* 0x000fe200030e0602 */
[----:B------:R-:W-:-:S02]  /*9c40*/  ULDC UR4, c[0x0][0x248] ;  /* 0x0000920000047ab9 */ /* 0x000fc40000000800 */
[----:B------:R-:W-:Y:S01]  /*9c50*/  VIADD R28, R22, UR4 ;  /* 0x00000004161c7c36 */ /* 0x000fe20008000000 */
[----:B0-----:R-:W-:Y:S01]  /*9c60*/  IADD3 R26, P6, R30, R7, RZ ;  /* 0x000000071e1a7210 */ /* 0x001fe20007fde0ff */
[----:B------:R0:W-:Y:S01]  /*9c70*/  @P5 STG.E.U8 desc[UR14][R20.64], R33 ;  /* 0x0000002114005986 */ /* 0x0001e2000c10110e */
[----:B------:R-:W-:Y:S01]  /*9c80*/  ISETP.LT.AND P5, PT, R3, UR6, !P3 ;  /* 0x0000000603007c0c */ /* 0x000fe2000dfa1270 */
[----:B------:R-:W-:Y:S01]  /*9c90*/  ULDC UR6, c[0x0][0x228] ;  /* 0x00008a0000067ab9 */ /* 0x000fe20000000800 */
[----:B------:R-:W-:Y:S01]  /*9ca0*/  PRMT R29, R23, 0x7772, RZ ;  /* 0x00007772171d7816 */ /* 0x000fe200000000ff */
[----:B------:R-:W-:Y:S01]  /*9cb0*/  IMAD.X R27, R25, 0x1, R24, P6 ;  /* 0x00000001191b7824 */ /* 0x000fe200030e0618 */
[----:B------:R-:W-:Y:S01]  /*9cc0*/  PRMT R25, R23, 0x7771, RZ ;  /* 0x0000777117197816 */ /* 0x000fe200000000ff */
[----:B------:R-:W-:Y:S01]  /*9cd0*/  ULDC UR4, c[0x0][0x22c] ;  /* 0x00008b0000047ab9 */ /* 0x000fe20000000800 */
[----:B------:R-:W-:Y:S02]  /*9ce0*/  SHF.R.S32.HI R23, RZ, 0x1f, R22 ;  /* 0x0000001fff177819 */ /* 0x000fe40000011416 */
[----:B------:R-:W-:Y:S01]  /*9cf0*/  ISETP.LT.AND P3, PT, R5, UR6, !P3 ;  /* 0x0000000605007c0c */ /* 0x000fe2000df61270 */
[----:B------:R1:W-:Y:S01]  /*9d00*/  @P2 STG.E.U8 desc[UR14][R26.64], R25 ;  /* 0x000000191a002986 */ /* 0x0003e2000c10110e */
[----:B------:R-:W-:Y:S01]  /*9d10*/  SHF.R.S32.HI R35, RZ, 0x1f, R28 ;  /* 0x0000001fff237819 */ /* 0x000fe2000001141c */
[----:B------:R-:W-:Y:S01]  /*9d20*/  ULDC UR6, c[0x0][0x228] ;  /* 0x00008a0000067ab9 */ /* 0x000fe20000000800 */
[----:B0-----:R-:W-:-:S02]  /*9d30*/  IADD3 R20, P6, R22, R6, RZ ;  /* 0x0000000616147210 */ /* 0x001fc40007fde0ff */
[----:B------:R-:W-:Y:S02]  /*9d40*/  IADD3 R22, P2, R22, R7, RZ ;  /* 0x0000000716167210 */ /* 0x000fe40007f5e0ff */
[----:B---3--:R-:W-:Y:S01]  /*9d50*/  PRMT R33, R16, 0x7770, RZ ;  /* 0x0000777010217816 */ /* 0x008fe200000000ff */
        /* <DEDUP_REMOVED lines=67> */
[----:B------:R-:W-:Y:S01]  /*a190*/  @P4 STG.E.U8 desc[UR14][R22.64], R33 ;  /* 0x0000002116004986 */ /* 0x000fe2000c10110e */
[----:B------:R-:W-:Y:S01]  /*a1a0*/  ISETP.LT.AND P4, PT, R5, UR6, !P1 ;  /* 0x0000000605007c0c */ /* 0x000fe2000cf81270 */
[----:B------:R-:W-:Y:S01]  /*a1b0*/  ULDC UR4, c[0x0][0x22c] ;  /* 0x00008b0000047ab9 */ /* 0x000fe20000000800 */
[-C--:B------:R-:W-:Y:S01]  /*a1c0*/  IADD3 R20, P1, R29, R7.reuse, RZ ;  /* 0x000000071d147210 */ /* 0x080fe20007f3e0ff */
[----:B------:R0:W-:Y:S01]  /*a1d0*/  @P5 STG.E.U8 desc[UR14][R26.64], R31 ;  /* 0x0000001f1a005986 */ /* 0x0001e2000c10110e */
[----:B------:R-:W-:Y:S01]  /*a1e0*/  ISETP.LT.AND P5, PT, R3, UR8, !P3 ;  /* 0x0000000803007c0c */ /* 0x000fe2000dfa1270 */
[----:B------:R-:W-:Y:S01]  /*a1f0*/  ULDC UR6, c[0x0][0x228] ;  /* 0x00008a0000067ab9 */ /* 0x000fe20000000800 */
[-C--:B------:R-:W-:Y:S01]  /*a200*/  IADD3 R16, P6, R28, R6.reuse, RZ ;  /* 0x000000061c107210 */ /* 0x080fe20007fde0ff */
[----:B------:R-:W-:Y:S01]  /*a210*/  IMAD.X R21, R37, 0x1, R24, P1 ;  /* 0x0000000125157824 */ /* 0x000fe200008e0618 */
[----:B------:R-:W-:Y:S01]  /*a220*/  PRMT R29, R17, 0x7773, RZ ;  /* 0x00007773111d7816 */ /* 0x000fe200000000ff */
[----:B------:R-:W-:Y:S01]  /*a230*/  ULDC UR8, c[0x0][0x228] ;  /* 0x00008a0000087ab9 */ /* 0x000fe20000000800 */
[----:B------:R-:W-:Y:S01]  /*a240*/  ISETP.GE.AND P1, PT, R25, UR4, PT ;  /* 0x0000000419007c0c */ /* 0x000fe2000bf26270 */
[----:B------:R-:W-:Y:S01]  /*a250*/  IMAD.X R17, R35, 0x1, R2, P6 ;  /* 0x0000000123117824 */ /* 0x000fe200030e0602 */
[----:B------:R-:W-:Y:S01]  /*a260*/  ULDC UR4, c[0x0][0x248] ;  /* 0x0000920000047ab9 */ /* 0x000fe20000000800 */
[----:B------:R1:W-:Y:S01]  /*a270*/  @P4 STG.E.U8 desc[UR14][R20.64], R29 ;  /* 0x0000001d14004986 */ /* 0x0003e2000c10110e */
[----:B------:R-:W-:Y:S01]  /*a280*/  ISETP.LT.AND P4, PT, R5, UR6, !P3 ;  /* 0x0000000605007c0c */ /* 0x000fe2000df81270 */
[----:B------:R-:W-:Y:S01]  /*a290*/  ULDC UR6, c[0x0][0x228] ;  /* 0x00008a0000067ab9 */ /* 0x000fe20000000800 */
[----:B0-----:R-:W-:Y:S01]  /*a2a0*/  PRMT R27, R18, 0x7770, RZ ;  /* 0x00007770121b7816 */ /* 0x001fe200000000ff */
[C---:B------:R-:W-:Y:S01]  /*a2b0*/  VIADD R26, R28.reuse, UR4 ;  /* 0x000000041c1a7c36 */ /* 0x040fe20008000000 */
[----:B------:R-:W-:Y:S01]  /*a2c0*/  IADD3 R22, P3, R28, R7, RZ ;  /* 0x000000071c167210 */ /* 0x000fe20007f7e0ff */
[C---:B------:R-:W-:Y:S01]  /*a2d0*/  VIADD R25, R4.reuse, 0x27 ;  /* 0x0000002704197836 */ /* 0x040fe20000000000 */
[----:B------:R-:W-:Y:S01]  /*a2e0*/  ULDC UR4, c[0x0][0x22c] ;  /* 0x00008b0000047ab9 */ /* 0x000fe20000000800 */
[----:B------:R0:W-:Y:S01]  /*a2f0*/  @P5 STG.E.U8 desc[UR14][R16.64], R27 ;  /* 0x0000001b10005986 */ /* 0x0001e2000c10110e */
[----:B------:R-:W-:Y:S01]  /*a300*/  ISETP.LT.AND P5, PT, R3, UR6, !P2 ;  /* 0x0000000603007c0c */ /* 0x000fe2000d7a1270 */
[----:B------:R-:W-:Y:S01]  /*a310*/  IMAD.X R23, R35, 0x1, R24, P3 ;  /* 0x0000000123177824 */ /* 0x000fe200018e0618 */
[----:B------:R-:W-:Y:S01]  /*a320*/  ISETP.GE.AND P3, PT, R25, UR4, PT ;  /* 0x0000000419007c0c */ /* 0x000fe2000bf66270 */
[----:B------:R-:W-:Y:S01]  /*a330*/  ULDC UR4, c[0x0][0x228] ;  /* 0x00008a0000047ab9 */ /* 0x000fe20000000800 */
[----:B-1----:R-:W-:Y:S01]  /*a340*/  SHF.R.S32.HI R21, RZ, 0x1f, R26 ;  /* 0x0000001fff157819 */ /* 0x002fe2000001141a */
[----:B------:R-:W-:Y:S01]  /*a350*/  VIADD R25, R4, 0x28 ;  /* 0x0000002804197836 */ /* 0x000fe20000000000 */
[----:B------:R-:W-:Y:S01]  /*a360*/  PRMT R29, R18, 0x7772, RZ ;  /* 0x00007772121d7816 */ /* 0x000fe200000000ff */
[----:B------:R-:W-:Y:S01]  /*a370*/  ULDC UR6, c[0x0][0x22c] ;  /* 0x00008b0000067ab9 */ /* 0x000fe20000000800 */
[----:B0-----:R-:W-:-:S02]  /*a380*/  IADD3 R16, P6, R26, R6, RZ ;  /* 0x000000061a107210 */ /* 0x001fc40007fde0ff */
[----:B------:R-:W-:-:S03]  /*a390*/  PRMT R27, R18, 0x7771, RZ ;  /* 0x00007771121b7816 */ /* 0x000fc600000000ff */
[----:B------:R-:W-:Y:S02]  /*a3a0*/  IMAD.X R17, R21, 0x1, R2, P6 ;  /* 0x0000000115117824 */ /* 0x000fe400030e0602 */
[----:B------:R0:W-:Y:S01]  /*a3b0*/  @P4 STG.E.U8 desc[UR14][R22.64], R27 ;  /* 0x0000001b16004986 */ /* 0x0001e2000c10110e */
[----:B------:R-:W-:Y:S01]  /*a3c0*/  ISETP.LT.AND P4, PT, R5, UR4, !P2 ;  /* 0x0000000405007c0c */ /* 0x000fe2000d781270 */
[----:B------:R-:W-:Y:S01]  /*a3d0*/  ULDC UR4, c[0x0][0x248] ;  /* 0x0000920000047ab9 */ /* 0x000fe20000000800 */
[CC--:B------:R-:W-:Y:S01]  /*a3e0*/  IADD3 R20, P2, R26.reuse, R7.reuse, RZ ;  /* 0x000000071a147210 */ /* 0x0c0fe20007f5e0ff */
[----:B------:R-:W-:Y:S01]  /*a3f0*/  VIADD R26, R26, UR4 ;  /* 0x000000041a1a7c36 */ /* 0x000fe20008000000 */
[----:B------:R1:W-:Y:S01]  /*a400*/  @P5 STG.E.U8 desc[UR14][R16.64], R29 ;  /* 0x0000001d10005986 */ /* 0x0003e2000c10110e */
[----:B------:R-:W-:Y:S01]  /*a410*/  ISETP.LT.AND P5, PT, R3, UR8, !P1 ;  /* 0x0000000803007c0c */ /* 0x000fe2000cfa1270 */
[----:B------:R-:W-:Y:S01]  /*a420*/  ULDC UR4, c[0x0][0x22c] ;  /* 0x00008b0000047ab9 */ /* 0x000fe20000000800 */
[----:B------:R-:W-:Y:S01]  /*a430*/  IMAD.X R21, R21, 0x1, R24, P2 ;  /* 0x0000000115157824 */ /* 0x000fe200010e0618 */
[----:B------:R-:W-:Y:S01]  /*a440*/  ISETP.GE.AND P2, PT, R25, UR6, PT ;  /* 0x0000000619007c0c */ /* 0x000fe2000bf46270 */
[----:B------:R-:W-:Y:S01]  /*a450*/  ULDC UR6, c[0x0][0x228] ;  /* 0x00008a0000067ab9 */ /* 0x000fe20000000800 */
[----:B------:R-:W-:Y:S01]  /*a460*/  SHF.R.S32.HI R25, RZ, 0x1f, R26 ;  /* 0x0000001fff197819 */ /* 0x000fe2000001141a */
[----:B------:R-:W-:Y:S01]  /*a470*/  ULDC UR8, c[0x0][0x228] ;  /* 0x00008a0000087ab9 */ /* 0x000fe20000000800 */
[----:B0-----:R-:W-:Y:S01]  /*a480*/  PRMT R27, R18, 0x7773, RZ ;  /* 0x00007773121b7816 */ /* 0x001fe200000000ff */
[C---:B------:R-:W-:Y:S01]  /*a490*/  VIADD R18, R4.reuse, 0x29 ;  /* 0x0000002904127836 */ /* 0x040fe20000000000 */
[----:B------:R-:W-:Y:S01]  /*a4a0*/  PRMT R23, R19, 0x7770, RZ ;  /* 0x0000777013177816 */ /* 0x000fe200000000ff */
[----:B------:R-:W-:Y:S01]  /*a4b0*/  VIADD R22, R4, 0x2a ;  /* 0x0000002a04167836 */ /* 0x000fe20000000000 */
[----:B-1----:R-:W-:Y:S01]  /*a4c0*/  IADD3 R16, P6, R26, R6, RZ ;  /* 0x000000061a107210 */ /* 0x002fe20007fde0ff */
[----:B------:R0:W-:Y:S01]  /*a4d0*/  @P4 STG.E.U8 desc[UR14][R20.64], R27 ;  /* 0x0000001b14004986 */ /* 0x0001e2000c10110e */
[----:B------:R-:W-:Y:S01]  /*a4e0*/  ISETP.GE.AND P4, PT, R18, UR4, PT ;  /* 0x0000000412007c0c */ /* 0x000fe2000bf86270 */
[----:B------:R-:W-:Y:S01]  /*a4f0*/  ULDC UR4, c[0x0][0x248] ;  /* 0x0000920000047ab9 */ /* 0x000fe20000000800 */
[----:B------:R-:W-:Y:S01]  /*a500*/  ISETP.LT.AND P1, PT, R5, UR6, !P1 ;  /* 0x0000000605007c0c */ /* 0x000fe2000cf21270 */
[----:B------:R-:W-:Y:S01]  /*a510*/  IMAD.X R17, R25, 0x1, R2, P6 ;  /* 0x0000000119117824 */ /* 0x000fe200030e0602 */
[----:B------:R-:W-:Y:S01]  /*a520*/  ULDC UR6, c[0x0][0x228] ;  /* 0x00008a0000067ab9 */ /* 0x000fe20000000800 */
[C---:B------:R-:W-:Y:S01]  /*a530*/  VIADD R18, R26.reuse, UR4 ;  /* 0x000000041a127c36 */ /* 0x040fe20008000000 */
[----:B------:R-:W-:Y:S01]  /*a540*/  PRMT R29, R19, 0x7771, RZ ;  /* 0x00007771131d7816 */ /* 0x000fe200000000ff */
[----:B------:R-:W-:Y:S01]  /*a550*/  ULDC UR4, c[0x0][0x248] ;  /* 0x0000920000047ab9 */ /* 0x000fe20000000800 */
[----:B------:R1:W-:Y:S01]  /*a560*/  @P5 STG.E.U8 desc[UR14][R16.64], R23 ;  /* 0x0000001710005986 */ /* 0x0003e2000c10110e */
[----:B------:R-:W-:Y:S01]  /*a570*/  ISETP.LT.AND P5, PT, R3, UR6, !P3 ;  /* 0x0000000603007c0c */ /* 0x000fe2000dfa1270 */
[----:B------:R-:W-:Y:S01]  /*a580*/  ULDC UR6, c[0x0][0x228] ;  /* 0x00008a0000067ab9 */ /* 0x000fe20000000800 */
[----:B0-----:R-:W-:-:S02]  /*a590*/  IADD3 R20, P6, R26, R7, RZ ;  /* 0x000000071a147210 */ /* 0x001fc40007fde0ff */
[----:B------:R-:W-:Y:S02]  /*a5a0*/  PRMT R27, R19, 0x7773, RZ ;  /* 0x00007773131b7816 */ /* 0x000fe400000000ff */
[----:B------:R-:W-:Y:S01]  /*a5b0*/  ISETP.LT.AND P3, PT, R5, UR6, !P3 ;  /* 0x0000000605007c0c */ /* 0x000fe2000df61270 */
[----:B------:R-:W-:Y:S01]  /*a5c0*/  IMAD.X R21, R25, 0x1, R24, P6 ;  /* 0x0000000119157824 */ /* 0x000fe200030e0618 */
[----:B------:R-:W-:Y:S01]  /*a5d0*/  PRMT R25, R19, 0x7772, RZ ;  /* 0x0000777213197816 */ /* 0x000fe200000000ff */
[----:B------:R-:W-:Y:S01]  /*a5e0*/  ULDC UR6, c[0x0][0x228] ;  /* 0x00008a0000067ab9 */ /* 0x000fe20000000800 */
[----:B------:R-:W-:Y:S01]  /*a5f0*/  SHF.R.S32.HI R19, RZ, 0x1f, R18 ;  /* 0x0000001fff137819 */ /* 0x000fe20000011412 */
[C---:B-1----:R-:W-:Y:S01]  /*a600*/  VIADD R23, R18.reuse, UR4 ;  /* 0x0000000412177c36 */ /* 0x042fe20008000000 */
[CC--:B------:R-:W-:Y:S01]  /*a610*/  IADD3 R16, P6, R18.reuse, R6.reuse, RZ ;  /* 0x0000000612107210 */ /* 0x0c0fe20007fde0ff */
[----:B------:R0:W-:Y:S01]  /*a620*/  @P1 STG.E.U8 desc[UR14][R20.64], R29 ;  /* 0x0000001d14001986 */ /* 0x0001e2000c10110e */
[----:B------:R-:W-:Y:S01]  /*a630*/  IADD3 R18, P1, R18, R7, RZ ;  /* 0x0000000712127210 */ /* 0x000fe20007f3e0ff */
[----:B------:R-:W-:Y:S01]  /*a640*/  ULDC UR4, c[0x0][0x22c] ;  /* 0x00008b0000047ab9 */ /* 0x000fe20000000800 */
[----:B------:R-:W-:Y:S01]  /*a650*/  SHF.R.S32.HI R31, RZ, 0x1f, R23 ;  /* 0x0000001fff1f7819 */ /* 0x000fe20000011417 */
[----:B------:R-:W-:Y:S01]  /*a660*/  IMAD.X R17, R19, 0x1, R2, P6 ;  /* 0x0000000113117824 */ /* 0x000fe200030e0602 */
[----:B------:R-:W-:Y:S01]  /*a670*/  ISETP.LT.AND P6, PT, R3, UR8, !P2 ;  /* 0x0000000803007c0c */ /* 0x000fe2000d7c1270 */
[----:B------:R-:W-:Y:S01]  /*a680*/  IMAD.X R19, R19, 0x1, R24, P1 ;  /* 0x0000000113137824 */ /* 0x000fe200008e0618 */
[----:B------:R-:W-:Y:S01]  /*a690*/  ISETP.GE.AND P1, PT, R22, UR4, PT ;  /* 0x0000000416007c0c */ /* 0x000fe2000bf26270 */
[----:B------:R-:W-:Y:S01]  /*a6a0*/  ULDC UR4, c[0x0][0x248] ;  /* 0x0000920000047ab9 */ /* 0x000fe20000000800 */
[----:B------:R1:W-:Y:S01]  /*a6b0*/  @P5 STG.E.U8 desc[UR14][R16.64], R25 ;  /* 0x0000001910005986 */ /* 0x0003e2000c10110e */
[----:B------:R-:W-:Y:S01]  /*a6c0*/  ULDC UR8, c[0x0][0x228] ;  /* 0x00008a0000087ab9 */ /* 0x000fe20000000800 */
[----:B------:R-:W-:Y:S01]  /*a6d0*/  VIADD R22, R4, 0x2b ;  /* 0x0000002b04167836 */ /* 0x000fe20000000000 */
[----:B0-----:R-:W-:Y:S01]  /*a6e0*/  IADD3 R20, P5, R23, R6, RZ ;  /* 0x0000000617147210 */ /* 0x001fe20007fbe0ff */
[----:B------:R0:W-:Y:S01]  /*a6f0*/  @P3 STG.E.U8 desc[UR14][R18.64], R27 ;  /* 0x0000001b12003986 */ /* 0x0001e2000c10110e */
[----:B----4-:R-:W-:-:S02]  /*a700*/  PRMT R29, R12, 0x7770, RZ ;  /* 0x000077700c1d7816 */ /* 0x010fc400000000ff */
[----:B------:R-:W-:Y:S01]  /*a710*/  ISETP.LT.AND P3, PT, R5, UR6, !P2 ;  /* 0x0000000605007c0c */ /* 0x000fe2000d761270 */
[----:B------:R-:W-:Y:S01]  /*a720*/  IMAD.X R21, R31, 0x1, R2, P5 ;  /* 0x000000011f157824 */ /* 0x000fe200028e0602 */
[----:B------:R-:W-:Y:S01]  /*a730*/  ISETP.LT.AND P5, PT, R3, UR8, !P4 ;  /* 0x0000000803007c0c */ /* 0x000fe2000e7a1270 */
[----:B------:R-:W-:Y:S01]  /*a740*/  ULDC UR6, c[0x0][0x228] ;  /* 0x00008a0000067ab9 */ /* 0x000fe20000000800 */
[----:B------:R-:W-:Y:S01]  /*a750*/  ULDC UR8, c[0x0][0x228] ;  /* 0x00008a0000087ab9 */ /* 0x000fe20000000800 */
[C---:B-1----:R-:W-:Y:S01]  /*a760*/  VIADD R25, R23.reuse, UR4 ;  /* 0x0000000417197c36 */ /* 0x042fe20008000000 */
[----:B------:R1:W-:Y:S01]  /*a770*/  @P6 STG.E.U8 desc[UR14][R20.64], R29 ;  /* 0x0000001d14006986 */ /* 0x0003e2000c10110e */
[----:B------:R-:W-:Y:S01]  /*a780*/  IADD3 R16, P2, R23, R7, RZ ;  /* 0x0000000717107210 */ /* 0x000fe20007f5e0ff */
[----:B------:R-:W-:Y:S01]  /*a790*/  ULDC UR4, c[0x0][0x22c] ;  /* 0x00008b0000047ab9 */ /* 0x000fe20000000800 */
[----:B0-----:R-:W-:Y:S02]  /*a7a0*/  PRMT R27, R12, 0x7772, RZ ;  /* 0x000077720c1b7816 */ /* 0x001fe400000000ff */
[----:B------:R-:W-:Y:S01]  /*a7b0*/  SHF.R.S32.HI R33, RZ, 0x1f, R25 ;  /* 0x0000001fff217819 */ /* 0x000fe20000011419 */
[----:B------:R-:W-:Y:S01]  /*a7c0*/  IMAD.X R17, R31, 0x1, R24, P2 ;  /* 0x000000011f117824 */ /* 0x000fe200010e0618 */
[----:B------:R-:W-:-:S02]  /*a7d0*/  IADD3 R18, P6, R25, R6, RZ ;  /* 0x0000000619127210 */ /* 0x000fc40007fde0ff */
[----:B------:R-:W-:Y:S01]  /*a7e0*/  ISETP.GE.AND P2, PT, R22, UR4, PT ;  /* 0x0000000416007c0c */ /* 0x000fe2000bf46270 */
[----:B------:R-:W-:Y:S01]  /*a7f0*/  ULDC UR4, c[0x0][0x248] ;  /* 0x0000920000047ab9 */ /* 0x000fe20000000800 */
[----:B------:R-:W-:Y:S01]  /*a800*/  ISETP.LT.AND P4, PT, R5, UR6, !P4 ;  /* 0x0000000605007c0c */ /* 0x000fe2000e781270 */
[----:B------:R-:W-:Y:S01]  /*a810*/  IMAD.X R19, R33, 0x1, R2, P6 ;  /* 0x0000000121137824 */ /* 0x000fe200030e0602 */
[----:B-1----:R-:W-:Y:S01]  /*a820*/  PRMT R29, R12, 0x7771, RZ ;  /* 0x000077710c1d7816 */ /* 0x002fe200000000ff */
[C---:B------:R-:W-:Y:S01]  /*a830*/  VIADD R23, R25.reuse, UR4 ;  /* 0x0000000419177c36 */ /* 0x040fe20008000000 */
[----:B------:R-:W-:Y:S01]  /*a840*/  ULDC UR4, c[0x0][0x22c] ;  /* 0x00008b0000047ab9 */ /* 0x000fe20000000800 */
[----:B------:R-:W-:Y:S01]  /*a850*/  VIADD R22, R4, 0x2c ;  /* 0x0000002c04167836 */ /* 0x000fe20000000000 */
[----:B------:R-:W-:Y:S01]  /*a860*/  ULDC UR6, c[0x0][0x228] ;  /* 0x00008a0000067ab9 */ /* 0x000fe20000000800 */
[----:B------:R0:W-:Y:S01]  /*a870*/  @P3 STG.E.U8 desc[UR14][R16.64], R29 ;  /* 0x0000001d10003986 */ /* 0x0001e2000c10110e */
[----:B------:R-:W-:-:S02]  /*a880*/  IADD3 R20, P3, R25, R7, RZ ;  /* 0x0000000719147210 */ /* 0x000fc40007f7e0ff */
[----:B------:R-:W-:Y:S01]  /*a890*/  SHF.R.S32.HI R31, RZ, 0x1f, R23 ;  /* 0x0000001fff1f7819 */ /* 0x000fe20000011417 */
[----:B------:R1:W-:Y:S01]  /*a8a0*/  @P5 STG.E.U8 desc[UR14][R18.64], R27 ;  /* 0x0000001b12005986 */ /* 0x0003e2000c10110e */
[----:B------:R-:W-:Y:S01]  /*a8b0*/  ISETP.LT.AND P5, PT, R3, UR8, !P1 ;  /* 0x0000000803007c0c */ /* 0x000fe2000cfa1270 */
[----:B------:R-:W-:Y:S01]  /*a8c0*/  IMAD.X R21, R33, 0x1, R24, P3 ;  /* 0x0000000121157824 */ /* 0x000fe200018e0618 */
[----:B------:R-:W-:Y:S01]  /*a8d0*/  ISETP.GE.AND P3, PT, R22, UR4, PT ;  /* 0x0000000416007c0c */ /* 0x000fe2000bf66270 */
[----:B------:R-:W-:Y:S01]  /*a8e0*/  ULDC UR4, c[0x0][0x248] ;  /* 0x0000920000047ab9 */ /* 0x000fe20000000800 */
[----:B------:R-:W-:Y:S01]  /*a8f0*/  ULDC UR8, c[0x0][0x228] ;  /* 0x00008a0000087ab9 */ /* 0x000fe20000000800 */
[C---:B------:R-:W-:Y:S01]  /*a900*/  VIADD R25, R23.reuse, UR4 ;  /* 0x0000000417197c36 */ /* 0x040fe20008000000 */
[----:B------:R-:W-:Y:S01]  /*a910*/  ULDC UR4, c[0x0][0x22c] ;  /* 0x00008b0000047ab9 */ /* 0x000fe20000000800 */
[----:B0-----:R-:W-:Y:S01]  /*a920*/  IADD3 R16, P6, R23, R6, RZ ;  /* 0x0000000617107210 */ /* 0x001fe20007fde0ff */
[----:B------:R-:W-:Y:S01]  /*a930*/  VIADD R22, R4, 0x2e ;  /* 0x0000002e04167836 */ /* 0x000fe20000000000 */
[----:B------:R-:W-:Y:S01]  /*a940*/  PRMT R29, R12, 0x7773, RZ ;  /* 0x000077730c1d7816 */ /* 0x000fe200000000ff */
[----:B------:R-:W-:Y:S01]  /*a950*/  VIADD R12, R4, 0x2d ;  /* 0x0000002d040c7836 */ /* 0x000fe20000000000 */
[----:B-1----:R-:W-:Y:S01]  /*a960*/  PRMT R27, R13, 0x7770, RZ ;  /* 0x000077700d1b7816 */ /* 0x002fe200000000ff */
        /* <DEDUP_REMOVED lines=12> */
[CC--:B0-----:R-:W-:Y:S01]  /*aa30*/  IADD3 R20, P6, R25.reuse, R6.reuse, RZ ;  /* 0x0000000619147210 */ /* 0x0c1fe20007fde0ff */
[----:B------:R-:W-:Y:S01]  /*aa40*/  VIADD R23, R25, UR4 ;  /* 0x0000000419177c36 */ /* 0x000fe20008000000 */
[C---:B------:R-:W-:Y:S01]  /*aa50*/  PRMT R29, R13.reuse, 0x7771, RZ ;  /* 0x000077710d1d7816 */ /* 0x040fe200000000ff */
[----:B------:R-:W-:Y:S01]  /*aa60*/  ULDC UR4, c[0x0][0x22c] ;  /* 0x00008b0000047ab9 */ /* 0x000fe20000000800 */
[----:B-1----:R-:W-:Y:S01]  /*aa70*/  PRMT R27, R13, 0x7772, RZ ;  /* 0x000077720d1b7816 */ /* 0x002fe200000000ff */
[----:B------:R-:W-:Y:S01]  /*aa80*/  IMAD.X R21, R33, 0x1, R2, P6 ;  /* 0x0000000121157824 */ /* 0x000fe200030e0602 */
[----:B------:R-:W-:Y:S01]  /*aa90*/  SHF.R.S32.HI R31, RZ, 0x1f, R23 ;  /* 0x0000001fff1f7819 */ /* 0x000fe20000011417 */
[----:B------:R-:W-:Y:S01]  /*aaa0*/  @P4 STG.E.U8 desc[UR14][R18.64], R29 ;  /* 0x0000001d12004986 */ /* 0x000fe2000c10110e */
[----:B------:R-:W-:Y:S01]  /*aab0*/  ISETP.LT.AND P4, PT, R5, UR6, !P2 ;  /* 0x0000000605007c0c */ /* 0x000fe2000d781270 */
[----:B------:R-:W-:Y:S01]  /*aac0*/  ULDC UR6, c[0x0][0x228] ;  /* 0x00008a0000067ab9 */ /* 0x000fe20000000800 */
[----:B------:R-:W-:Y:S01]  /*aad0*/  IADD3 R16, P2, R25, R7, RZ ;  /* 0x0000000719107210 */ /* 0x000fe20007f5e0ff */
[----:B------:R0:W-:Y:S01]  /*aae0*/  @P5 STG.E.U8 desc[UR14][R20.64], R27 ;  /* 0x0000001b14005986 */ /* 0x0001e2000c10110e */
[----:B------:R-:W-:Y:S01]  /*aaf0*/  ISETP.LT.AND P5, PT, R3, UR8, !P3 ;  /* 0x0000000803007c0c */ /* 0x000fe2000dfa1270 */
[----:B------:R-:W-:Y:S01]  /*ab00*/  ULDC UR8, c[0x0][0x228] ;  /* 0x00008a0000087ab9 */ /* 0x000fe20000000800 */
[----:B------:R-:W-:Y:S01]  /*ab10*/  IADD3 R12, P6, R23, R6, RZ ;  /* 0x00000006170c7210 */ /* 0x000fe20007fde0ff */
[----:B------:R-:W-:Y:S01]  /*ab20*/  IMAD.X R17, R33, 0x1, R24, P2 ;  /* 0x0000000121117824 */ /* 0x000fe200010e0618 */
[----:B------:R-:W-:-:S02]  /*ab30*/  PRMT R25, R14, 0x7770, RZ ;  /* 0x000077700e197816 */ /* 0x000fc400000000ff */
[----:B------:R-:W-:Y:S01]  /*ab40*/  ISETP.GE.AND P2, PT, R22, UR4, PT ;  /* 0x0000000416007c0c */ /* 0x000fe2000bf46270 */
[----:B------:R-:W-:Y:S01]  /*ab50*/  ULDC UR4, c[0x0][0x248] ;  /* 0x0000920000047ab9 */ /* 0x000fe20000000800 */
[----:B------:R-:W-:Y:S01]  /*ab60*/  ISETP.LT.AND P3, PT, R5, UR6, !P3 ;  /* 0x0000000605007c0c */ /* 0x000fe2000df61270 */
[----:B------:R-:W-:Y:S01]  /*ab70*/  ULDC UR6, c[0x0][0x228] ;  /* 0x00008a0000067ab9 */ /* 0x000fe20000000800 */
[----:B0-----:R-:W-:Y:S01]  /*ab80*/  PRMT R27, R13, 0x7773, RZ ;  /* 0x000077730d1b7816 */ /* 0x001fe200000000ff */
[----:B------:R-:W-:Y:S02]  /*ab90*/  IMAD.X R13, R31, 0x1, R2, P6 ;  /* 0x000000011f0d7824 */ /* 0x000fe400030e0602 */
[C---:B------:R-:W-:Y:S01]  /*aba0*/  VIADD R21, R23.reuse, UR4 ;  /* 0x0000000417157c36 */ /* 0x040fe20008000000 */
[----:B------:R-:W-:Y:S01]  /*abb0*/  ULDC UR4, c[0x0][0x22c] ;  /* 0x00008b0000047ab9 */ /* 0x000fe20000000800 */
[----:B------:R0:W-:Y:S01]  /*abc0*/  @P4 STG.E.U8 desc[UR14][R16.64], R27 ;  /* 0x0000001b10004986 */ /* 0x0001e2000c10110e */
[----:B------:R-:W-:Y:S01]  /*abd0*/  IADD3 R18, P4, R23, R7, RZ ;  /* 0x0000000717127210 */ /* 0x000fe20007f9e0ff */
[----:B------:R-:W-:Y:S01]  /*abe0*/  VIADD R20, R4, 0x2f ;  /* 0x0000002f04147836 */ /* 0x000fe20000000000 */
[----:B------:R-:W-:Y:S01]  /*abf0*/  SHF.R.S32.HI R29, RZ, 0x1f, R21 ;  /* 0x0000001fff1d7819 */ /* 0x000fe20000011415 */
[----:B------:R1:W-:Y:S01]  /*ac00*/  @P5 STG.E.U8 desc[UR14][R12.64], R25 ;  /* 0x000000190c005986 */ /* 0x0003e2000c10110e */
[----:B------:R-:W-:Y:S01]  /*ac10*/  ISETP.LT.AND P5, PT, R3, UR8, !P1 ;  /* 0x0000000803007c0c */ /* 0x000fe2000cfa1270 */
[----:B------:R-:W-:Y:S01]  /*ac20*/  IMAD.X R19, R31, 0x1, R24, P4 ;  /* 0x000000011f137824 */ /* 0x000fe200020e0618 */
[----:B------:R-:W-:Y:S01]  /*ac30*/  PRMT R23, R14, 0x7772, RZ ;  /* 0x000077720e177816 */ /* 0x000fe200000000ff */
[----:B------:R-:W-:Y:S01]  /*ac40*/  ULDC UR8, c[0x0][0x228] ;  /* 0x00008a0000087ab9 */ /* 0x000fe20000000800 */
[----:B------:R-:W-:Y:S01]  /*ac50*/  ISETP.GE.AND P4, PT, R20, UR4, PT ;  /* 0x0000000414007c0c */ /* 0x000fe2000bf86270 */
[----:B------:R-:W-:Y:S01]  /*ac60*/  ULDC UR4, c[0x0][0x248] ;  /* 0x0000920000047ab9 */ /* 0x000fe20000000800 */
[----:B------:R-:W-:Y:S01]  /*ac70*/  ISETP.LT.AND P1, PT, R5, UR6, !P1 ;  /* 0x0000000605007c0c */ /* 0x000fe2000cf21270 */
[C---:B------:R-:W-:Y:S01]  /*ac80*/  VIADD R22, R21.reuse, UR4 ;  /* 0x0000000415167c36 */ /* 0x040fe20008000000 */
[----:B0-----:R-:W-:Y:S01]  /*ac90*/  IADD3 R16, P6, R21, R6, RZ ;  /* 0x0000000615107210 */ /* 0x001fe20007fde0ff */
[----:B------:R-:W-:Y:S01]  /*aca0*/  VIADD R20, R4, 0x30 ;  /* 0x0000003004147836 */ /* 0x000fe20000000000 */
[----:B------:R-:W-:Y:S01]  /*acb0*/  ULDC UR4, c[0x0][0x22c] ;  /* 0x00008b0000047ab9 */ /* 0x000fe20000000800 */
[----:B-1----:R-:W-:Y:S01]  /*acc0*/  PRMT R25, R14, 0x7771, RZ ;  /* 0x000077710e197816 */ /* 0x002fe200000000ff */
[----:B------:R-:W-:Y:S01]  /*acd0*/  ULDC UR6, c[0x0][0x228] ;  /* 0x00008a0000067ab9 */ /* 0x000fe20000000800 */
[----:B------:R-:W-:Y:S01]  /*ace0*/  IMAD.X R17, R29, 0x1, R2, P6 ;  /* 0x000000011d117824 */ /* 0x000fe200030e0602 */
[----:B------:R-:W-:-:S02]  /*acf0*/  SHF.R.S32.HI R27, RZ, 0x1f, R22 ;  /* 0x0000001fff1b7819 */ /* 0x000fc40000011416 */
[----:B------:R0:W-:Y:S01]  /*ad00*/  @P3 STG.E.U8 desc[UR14][R18.64], R25 ;  /* 0x0000001912003986 */ /* 0x0001e2000c10110e */
[----:B------:R-:W-:Y:S01]  /*ad10*/  ISETP.LT.AND P3, PT, R3, UR8, !P2 ;  /* 0x0000000803007c0c */ /* 0x000fe2000d761270 */
[----:B------:R-:W-:Y:S01]  /*ad20*/  ULDC UR8, c[0x0][0x228] ;  /* 0x00008a0000087ab9 */ /* 0x000fe20000000800 */
[----:B------:R-:W-:Y:S01]  /*ad30*/  ISETP.LT.AND P2, PT, R5, UR6, !P2 ;  /* 0x0000000605007c0c */ /* 0x000fe2000d741270 */
[----:B------:R1:W-:Y:S01]  /*ad40*/  @P5 STG.E.U8 desc[UR14][R16.64], R23 ;  /* 0x0000001710005986 */ /* 0x0003e2000c10110e */
[----:B------:R-:W-:Y:S01]  /*ad50*/  IADD3 R12, P5, R21, R7, RZ ;  /* 0x00000007150c7210 */ /* 0x000fe20007fbe0ff */
[----:B------:R-:W-:Y:S01]  /*ad60*/  ULDC UR6, c[0x0][0x22c] ;  /* 0x00008b0000067ab9 */ /* 0x000fe20000000800 */
[----:B------:R-:W-:-:S03]  /*ad70*/  PRMT R21, R15, 0x7770, RZ ;  /* 0x000077700f157816 */ /* 0x000fc600000000ff */
[----:B------:R-:W-:Y:S01]  /*ad80*/  IMAD.X R13, R29, 0x1, R24, P5 ;  /* 0x000000011d0d7824 */ /* 0x000fe200028e0618 */
[----:B------:R-:W-:Y:S01]  /*ad90*/  ISETP.GE.AND P5, PT, R20, UR4, PT ;  /* 0x0000000414007c0c */ /* 0x000fe2000bfa6270 */
[----:B------:R-:W-:Y:S01]  /*ada0*/  ULDC UR4, c[0x0][0x248] ;  /* 0x0000920000047ab9 */ /* 0x000fe20000000800 */
[C---:B0-----:R-:W-:Y:S01]  /*adb0*/  IADD3 R18, P6, R22.reuse, R6, RZ ;  /* 0x0000000616127210 */ /* 0x041fe20007fde0ff */
[----:B------:R-:W-:Y:S01]  /*adc0*/  VIADD R20, R22, UR4 ;  /* 0x0000000416147c36 */ /* 0x000fe20008000000 */
[----:B------:R-:W-:Y:S01]  /*add0*/  PRMT R25, R15, 0x7771, RZ ;  /* 0x000077710f197816 */ /* 0x000fe200000000ff */
[----:B------:R-:W-:Y:S01]  /*ade0*/  ULDC UR4, c[0x0][0x22c] ;  /* 0x00008b0000047ab9 */ /* 0x000fe20000000800 */
[----:B-1----:R-:W-:Y:S01]  /*adf0*/  PRMT R23, R14, 0x7773, RZ ;  /* 0x000077730e177816 */ /* 0x002fe200000000ff */
[----:B------:R-:W-:Y:S01]  /*ae00*/  IMAD.X R19, R27, 0x1, R2, P6 ;  /* 0x000000011b137824 */ /* 0x000fe200030e0602 */
[----:B------:R-:W-:Y:S01]  /*ae10*/  SHF.R.S32.HI R29, RZ, 0x1f, R20 ;  /* 0x0000001fff1d7819 */ /* 0x000fe20000011414 */
[----:B------:R-:W-:-:S02]  /*ae20*/  VIADD R14, R4, 0x31 ;  /* 0x00000031040e7836 */ /* 0x000fc40000000000 */
[----:B------:R0:W-:Y:S01]  /*ae30*/  @P1 STG.E.U8 desc[UR14][R12.64], R23 ;  /* 0x000000170c001986 */ /* 0x0001e2000c10110e */
[----:B------:R-:W-:Y:S01]  /*ae40*/  ISETP.LT.AND P1, PT, R3, UR8, !P4 ;  /* 0x0000000803007c0c */ /* 0x000fe2000e721270 */
[----:B------:R-:W-:Y:S02]  /*ae50*/  ULDC UR8, c[0x0][0x228] ;  /* 0x00008a0000087ab9 */ /* 0x000fe40000000800 */
[----:B------:R1:W-:Y:S01]  /*ae60*/  @P3 STG.E.U8 desc[UR14][R18.64], R21 ;  /* 0x0000001512003986 */ /* 0x0003e2000c10110e */
[----:B------:R-:W-:Y:S02]  /*ae70*/  IADD3 R16, P3, R22, R7, RZ ;  /* 0x0000000716107210 */ /* 0x000fe40007f7e0ff */
[----:B------:R-:W-:Y:S01]  /*ae80*/  ISETP.LT.AND P4, PT, R5, UR8, !P4 ;  /* 0x0000000805007c0c */ /* 0x000fe2000e781270 */
[----:B------:R-:W-:Y:S02]  /*ae90*/  ULDC UR8, c[0x0][0x228] ;  /* 0x00008a0000087ab9 */ /* 0x000fe40000000800 */
[----:B------:R-:W-:Y:S01]  /*aea0*/  IMAD.X R17, R27, 0x1, R24, P3 ;  /* 0x000000011b117824 */ /* 0x000fe200018e0618 */
[----:B------:R-:W-:Y:S01]  /*aeb0*/  ISETP.GE.AND P3, PT, R14, UR4, PT ;  /* 0x000000040e007c0c */ /* 0x000fe2000bf66270 */
[----:B------:R-:W-:Y:S01]  /*aec0*/  ULDC UR4, c[0x0][0x248] ;  /* 0x0000920000047ab9 */ /* 0x000fe20000000800 */
[----:B0-----:R-:W-:Y:S01]  /*aed0*/  IADD3 R12, P6, R20, R6, RZ ;  /* 0x00000006140c7210 */ /* 0x001fe20007fde0ff */
[----:B------:R-:W-:Y:S01]  /*aee0*/  VIADD R14, R4, 0x32 ;  /* 0x00000032040e7836 */ /* 0x000fe20000000000 */
[----:B------:R-:W-:Y:S01]  /*aef0*/  PRMT R23, R15, 0x7772, RZ ;  /* 0x000077720f177816 */ /* 0x000fe200000000ff */
[----:B------:R0:W-:Y:S01]  /*af00*/  @P2 STG.E.U8 desc[UR14][R16.64], R25 ;  /* 0x0000001910002986 */ /* 0x0001e2000c10110e */
[----:B-1----:R-:W-:Y:S01]  /*af10*/  VIADD R21, R20, UR4 ;  /* 0x0000000414157c36 */ /* 0x002fe20008000000 */
[----:B------:R-:W-:Y:S01]  /*af20*/  ULDC UR4, c[0x0][0x22c] ;  /* 0x00008b0000047ab9 */ /* 0x000fe20000000800 */
[----:B------:R-:W-:Y:S01]  /*af30*/  IMAD.X R13, R29, 0x1, R2, P6 ;  /* 0x000000011d0d7824 */ /* 0x000fe200030e0602 */
[----:B------:R-:W-:-:S02]  /*af40*/  ISETP.LT.AND P6, PT, R3, UR10, !P5 ;  /* 0x0000000a03007c0c */ /* 0x000fc4000efc1270 */
[----:B------:R-:W-:Y:S01]  /*af50*/  ISETP.GE.AND P2, PT, R14, UR6, PT ;  /* 0x000000060e007c0c */ /* 0x000fe2000bf46270 */
[----:B------:R-:W-:Y:S01]  /*af60*/  VIADD R14, R4, 0x33 ;  /* 0x00000033040e7836 */ /* 0x000fe20000000000 */
[----:B------:R1:W-:Y:S01]  /*af70*/  @P1 STG.E.U8 desc[UR14][R12.64], R23 ;  /* 0x000000170c001986 */ /* 0x0003e2000c10110e */
[----:B------:R-:W-:Y:S01]  /*af80*/  IADD3 R18, P1, R20, R7, RZ ;  /* 0x0000000714127210 */ /* 0x000fe20007f3e0ff */
[----:B------:R-:W-:Y:S01]  /*af90*/  ULDC UR6, c[0x0][0x228] ;  /* 0x00008a0000067ab9 */ /* 0x000fe20000000800 */
[----:B0-----:R-:W-:Y:S01]  /*afa0*/  SHF.R.S32.HI R25, RZ, 0x1f, R21 ;  /* 0x0000001fff197819 */ /* 0x001fe20000011415 */
[----:B------:R-:W-:Y:S01]  /*afb0*/  VIADD R16, R4, 0x34 ;  /* 0x0000003404107836 */ /* 0x000fe20000000000 */
[----:B------:R-:W-:Y:S01]  /*afc0*/  PRMT R17, R15, 0x7773, RZ ;  /* 0x000077730f117816 */ /* 0x000fe200000000ff */
[----:B------:R-:W-:Y:S01]  /*afd0*/  IMAD.X R19, R29, 0x1, R24, P1 ;  /* 0x000000011d137824 */ /* 0x000fe200008e0618 */
[----:B-1----:R-:W-:-:S04]  /*afe0*/  IADD3 R12, P1, R21, R6, RZ ;  /* 0x00000006150c7210 */ /* 0x002fc80007f3e0ff */
[----:B------:R0:W-:Y:S01]  /*aff0*/  @P4 STG.E.U8 desc[UR14][R18.64], R17 ;  /* 0x0000001112004986 */ /* 0x0001e2000c10110e */
[----:B-----5:R-:W-:Y:S02]  /*b000*/  PRMT R23, R8, 0x7770, RZ ;  /* 0x0000777008177816 */ /* 0x020fe400000000ff */
[----:B------:R-:W-:Y:S01]  /*b010*/  ISETP.LT.AND P4, PT, R5, UR6, !P5 ;  /* 0x0000000605007c0c */ /* 0x000fe2000ef81270 */
[----:B------:R-:W-:Y:S01]  /*b020*/  IMAD.X R13, R25, 0x1, R2, P1 ;  /* 0x00000001190d7824 */ /* 0x000fe200008e0602 */
[----:B------:R-:W-:Y:S01]  /*b030*/  ISETP.GE.AND P1, PT, R14, UR4, PT ;  /* 0x000000040e007c0c */ /* 0x000fe2000bf26270 */
[----:B------:R-:W-:Y:S01]  /*b040*/  ULDC UR4, c[0x0][0x248] ;  /* 0x0000920000047ab9 */ /* 0x000fe20000000800 */
[----:B------:R-:W-:Y:S01]  /*b050*/  ULDC UR6, c[0x0][0x228] ;  /* 0x00008a0000067ab9 */ /* 0x000fe20000000800 */
[C---:B------:R-:W-:Y:S01]  /*b060*/  VIADD R20, R21.reuse, UR4 ;  /* 0x0000000415147c36 */ /* 0x040fe20008000000 */
[----:B------:R1:W-:Y:S01]  /*b070*/  @P6 STG.E.U8 desc[UR14][R12.64], R23 ;  /* 0x000000170c006986 */ /* 0x0003e2000c10110e */
[----:B------:R-:W-:Y:S01]  /*b080*/  IADD3 R14, P6, R21, R7, RZ ;  /* 0x00000007150e7210 */ /* 0x000fe20007fde0ff */
[----:B------:R-:W-:Y:S01]  /*b090*/  ULDC UR4, c[0x0][0x22c] ;  /* 0x00008b0000047ab9 */ /* 0x000fe20000000800 */
[----:B------:R-:W-:Y:S01]  /*b0a0*/  ISETP.LT.AND P5, PT, R3, UR8, !P3 ;  /* 0x0000000803007c0c */ /* 0x000fe2000dfa1270 */
[----:B------:R-:W-:Y:S01]  /*b0b0*/  ULDC UR8, c[0x0][0x228] ;  /* 0x00008a0000087ab9 */ /* 0x000fe20000000800 */
[----:B0-----:R-:W-:Y:S01]  /*b0c0*/  SHF.R.S32.HI R17, RZ, 0x1f, R20 ;  /* 0x0000001fff117819 */ /* 0x001fe20000011414 */
[----:B------:R-:W-:Y:S01]  /*b0d0*/  IMAD.X R15, R25, 0x1, R24, P6 ;  /* 0x00000001190f7824 */ /* 0x000fe200030e0618 */
[----:B------:R-:W-:Y:S01]  /*b0e0*/  ISETP.LT.AND P3, PT, R5, UR6, !P3 ;  /* 0x0000000605007c0c */ /* 0x000fe2000df61270 */
[----:B------:R-:W-:Y:S01]  /*b0f0*/  ULDC UR6, c[0x0][0x228] ;  /* 0x00008a0000067ab9 */ /* 0x000fe20000000800 */
[----:B------:R-:W-:-:S02]  /*b100*/  PRMT R19, R8, 0x7772, RZ ;  /* 0x0000777208137816 */ /* 0x000fc400000000ff */
[C---:B------:R-:W-:Y:S02]  /*b110*/  PRMT R21, R8.reuse, 0x7773, RZ ;  /* 0x0000777308157816 */ /* 0x040fe400000000ff */
[----:B-1----:R-:W-:Y:S01]  /*b120*/  PRMT R23, R8, 0x7771, RZ ;  /* 0x0000777108177816 */ /* 0x002fe200000000ff */
[----:B------:R-:W-:Y:S01]  /*b130*/  VIADD R8, R4, 0x35 ;  /* 0x0000003504087836 */ /* 0x000fe20000000000 */
[----:B------:R-:W-:-:S03]  /*b140*/  IADD3 R12, P6, R20, R6, RZ ;  /* 0x00000006140c7210 */ /* 0x000fc60007fde0ff */
[----:B------:R0:W-:Y:S01]  /*b150*/  @P4 STG.E.U8 desc[UR14][R14.64], R23 ;  /* 0x000000170e004986 */ /* 0x0001e2000c10110e */
[----:B------:R-:W-:Y:S01]  /*b160*/  ISETP.GE.AND P4, PT, R16, UR4, PT ;  /* 0x0000000410007c0c */ /* 0x000fe2000bf86270 */
[C---:B------:R-:W-:Y:S01]  /*b170*/  IMAD.X R13, R17.reuse, 0x1, R2, P6 ;  /* 0x00000001110d7824 */ /* 0x040fe200030e0602 */
[CC--:B------:R-:W-:Y:S01]  /*b180*/  IADD3 R16, P6, R20.reuse, R7.reuse, RZ ;  /* 0x0000000714107210 */ /* 0x0c0fe20007fde0ff */
[----:B------:R-:W-:Y:S02]  /*b190*/  ULDC UR4, c[0x0][0x248] ;  /* 0x0000920000047ab9 */ /* 0x000fe40000000800 */
[----:B------:R-:W-:Y:S01]  /*b1a0*/  VIADD R20, R20, UR4 ;  /* 0x0000000414147c36 */ /* 0x000fe20008000000 */
[----:B------:R1:W-:Y:S01]  /*b1b0*/  @P5 STG.E.U8 desc[UR14][R12.64], R19 ;  /* 0x000000130c005986 */ /* 0x0003e2000c10110e */
[----:B------:R-:W-:Y:S01]  /*b1c0*/  IMAD.X R17, R17, 0x1, R24, P6 ;  /* 0x0000000111117824 */ /* 0x000fe200030e0618 */
[----:B------:R-:W-:Y:S01]  /*b1d0*/  ISETP.LT.AND P5, PT, R3, UR6, !P2 ;  /* 0x0000000603007c0c */ /* 0x000fe2000d7a1270 */
[----:B------:R-:W-:Y:S01]  /*b1e0*/  ULDC UR6, c[0x0][0x228] ;  /* 0x00008a0000067ab9 */ /* 0x000fe20000000800 */
[----:B------:R-:W-:Y:S01]  /*b1f0*/  ULDC UR4, c[0x0][0x248] ;  /* 0x0000920000047ab9 */ /* 0x000fe20000000800 */
[----:B0-----:R-:W-:Y:S01]  /*b200*/  SHF.R.S32.HI R23, RZ, 0x1f, R20 ;  /* 0x0000001fff177819 */ /* 0x001fe20000011414 */
[----:B------:R0:W-:Y:S01]  /*b210*/  @P3 STG.E.U8 desc[UR14][R16.64], R21 ;  /* 0x0000001510003986 */ /* 0x0001e2000c10110e */
[CC--:B------:R-:W-:Y:S01]  /*b220*/  IADD3 R14, P3, R20.reuse, R6.reuse, RZ ;  /* 0x00000006140e7210 */ /* 0x0c0fe20007f7e0ff */
[C---:B------:R-:W-:Y:S01]  /*b230*/  VIADD R18, R20.reuse, UR4 ;  /* 0x0000000414127c36 */ /* 0x040fe20008000000 */
[----:B------:R-:W-:Y:S01]  /*b240*/  ISETP.LT.AND P2, PT, R5, UR6, !P2 ;  /* 0x0000000605007c0c */ /* 0x000fe2000d741270 */
[----:B------:R-:W-:Y:S01]  /*b250*/  ULDC UR6, c[0x0][0x228] ;  /* 0x00008a0000067ab9 */ /* 0x000fe20000000800 */
[----:B------:R-:W-:Y:S01]  /*b260*/  ISETP.LT.AND P6, PT, R3, UR8, !P1 ;  /* 0x0000000803007c0c */ /* 0x000fe2000cfc1270 */
[----:B------:R-:W-:Y:S01]  /*b270*/  IMAD.X R15, R23, 0x1, R2, P3 ;  /* 0x00000001170f7824 */ /* 0x000fe200018e0602 */
[----:B-1----:R-:W-:Y:S01]  /*b280*/  PRMT R19, R9, 0x7770, RZ ;  /* 0x0000777009137816 */ /* 0x002fe200000000ff */
[----:B------:R-:W-:Y:S01]  /*b290*/  ULDC UR4, c[0x0][0x248] ;  /* 0x0000920000047ab9 */ /* 0x000fe20000000800 */
[----:B------:R-:W-:Y:S01]  /*b2a0*/  IADD3 R12, P3, R20, R7, RZ ;  /* 0x00000007140c7210 */ /* 0x000fe20007f7e0ff */
[----:B------:R-:W-:Y:S01]  /*b2b0*/  ULDC UR8, c[0x0][0x228] ;  /* 0x00008a0000087ab9 */ /* 0x000fe20000000800 */
[----:B------:R-:W-:Y:S01]  /*b2c0*/  SHF.R.S32.HI R25, RZ, 0x1f, R18 ;  /* 0x0000001fff197819 */ /* 0x000fe20000011412 */
[----:B------:R1:W-:Y:S01]  /*b2d0*/  @P5 STG.E.U8 desc[UR14][R14.64], R19 ;  /* 0x000000130e005986 */ /* 0x0003e2000c10110e */
[----:B0-----:R-:W-:Y:S01]  /*b2e0*/  IADD3 R16, P5, R18, R6, RZ ;  /* 0x0000000612107210 */ /* 0x001fe20007fbe0ff */
[----:B------:R-:W-:Y:S01]  /*b2f0*/  IMAD.X R13, R23, 0x1, R24, P3 ;  /* 0x00000001170d7824 */ /* 0x000fe200018e0618 */
[----:B------:R-:W-:-:S02]  /*b300*/  PRMT R23, R9, 0x7771, RZ ;  /* 0x0000777109177816 */ /* 0x000fc400000000ff */
[----:B------:R-:W-:Y:S01]  /*b310*/  ISETP.LT.AND P1, PT, R5, UR6, !P1 ;  /* 0x0000000605007c0c */ /* 0x000fe2000cf21270 */
[----:B------:R-:W-:Y:S01]  /*b320*/  IMAD.X R17, R25, 0x1, R2, P5 ;  /* 0x0000000119117824 */ /* 0x000fe200028e0602 */
[----:B------:R-:W-:Y:S01]  /*b330*/  PRMT R21, R9, 0x7772, RZ ;  /* 0x0000777209157816 */ /* 0x000fe200000000ff */
[----:B------:R0:W-:Y:S01]  /*b340*/  @P2 STG.E.U8 desc[UR14][R12.64], R23 ;  /* 0x000000170c002986 */ /* 0x0001e2000c10110e */
[----:B------:R-:W-:Y:S01]  /*b350*/  ISETP.LT.AND P5, PT, R3, UR8, !P4 ;  /* 0x0000000803007c0c */ /* 0x000fe2000e7a1270 */
[----:B------:R-:W-:Y:S01]  /*b360*/  ULDC UR6, c[0x0][0x228] ;  /* 0x00008a0000067ab9 */ /* 0x000fe20000000800 */
[----:B------:R-:W-:Y:S01]  /*b370*/  ISETP.GE.AND P3, PT, R8, UR25, PT ;  /* 0x0000001908007c0c */ /* 0x000fe2000bf66270 */
[C---:B-1----:R-:W-:Y:S01]  /*b380*/  VIADD R19, R18.reuse, UR4 ;  /* 0x0000000412137c36 */ /* 0x042fe20008000000 */
[-C--:B------:R-:W-:Y:S01]  /*b390*/  IADD3 R14, P2, R18, R7.reuse, RZ ;  /* 0x00000007120e7210 */ /* 0x080fe20007f5e0ff */
[----:B------:R1:W-:Y:S01]  /*b3a0*/  @P6 STG.E.U8 desc[UR14][R16.64], R21 ;  /* 0x0000001510006986 */ /* 0x0003e2000c10110e */
[C---:B------:R-:W-:Y:S01]  /*b3b0*/  VIADD R18, R4.reuse, 0x36 ;  /* 0x0000003604127836 */ /* 0x040fe20000000000 */
[----:B------:R-:W-:Y:S01]  /*b3c0*/  ISETP.LT.AND P4, PT, R5, UR6, !P4 ;  /* 0x0000000605007c0c */ /* 0x000fe2000e781270 */
[----:B------:R-:W-:Y:S01]  /*b3d0*/  ULDC UR4, c[0x0][0x248] ;  /* 0x0000920000047ab9 */ /* 0x000fe20000000800 */
[----:B------:R-:W-:Y:S01]  /*b3e0*/  IMAD.X R15, R25, 0x1, R24, P2 ;  /* 0x00000001190f7824 */ /* 0x000fe200010e0618 */
[----:B------:R-:W-:Y:S01]  /*b3f0*/  SHF.R.S32.HI R27, RZ, 0x1f, R19 ;  /* 0x0000001fff1b7819 */ /* 0x000fe20000011413 */
[----:B0-----:R-:W-:Y:S01]  /*b400*/  VIADD R12, R4, 0x37 ;  /* 0x00000037040c7836 */ /* 0x001fe20000000000 */
[C---:B------:R-:W-:Y:S01]  /*b410*/  IADD3 R8, P6, R19.reuse, R6, RZ ;  /* 0x0000000613087210 */ /* 0x040fe20007fde0ff */
[----:B------:R-:W-:Y:S01]  /*b420*/  ULDC UR6, c[0x0][0x228] ;  /* 0x00008a0000067ab9 */ /* 0x000fe20000000800 */
[----:B------:R-:W-:Y:S01]  /*b430*/  ISETP.GE.AND P2, PT, R18, UR23, PT ;  /* 0x0000001712007c0c */ /* 0x000fe2000bf46270 */
[----:B------:R-:W-:Y:S01]  /*b440*/  VIADD R18, R19, UR4 ;  /* 0x0000000413127c36 */ /* 0x000fe20008000000 */
[----:B------:R-:W-:Y:S01]  /*b450*/  ULDC UR4, c[0x0][0x228] ;  /* 0x00008a0000047ab9 */ /* 0x000fe20000000800 */
[----:B-1----:R-:W-:Y:S01]  /*b460*/  PRMT R21, R9, 0x7773, RZ ;  /* 0x0000777309157816 */ /* 0x002fe200000000ff */
[----:B------:R-:W-:Y:S01]  /*b470*/  IMAD.X R9, R27, 0x1, R2, P6 ;  /* 0x000000011b097824 */ /* 0x000fe200030e0602 */
[----:B------:R-:W-:Y:S01]  /*b480*/  PRMT R17, R10, 0x7770, RZ ;  /* 0x000077700a117816 */ /* 0x000fe200000000ff */
[----:B------:R-:W-:Y:S01]  /*b490*/  VIADD R16, R4, 0x38 ;  /* 0x0000003804107836 */ /* 0x000fe20000000000 */
[----:B------:R-:W-:Y:S01]  /*b4a0*/  PRMT R23, R10, 0x7772, RZ ;  /* 0x000077720a177816 */ /* 0x000fe200000000ff */
[----:B------:R0:W-:Y:S01]  /*b4b0*/  @P1 STG.E.U8 desc[UR14][R14.64], R21 ;  /* 0x000000150e001986 */ /* 0x0001e2000c10110e */
[----:B------:R-:W-:Y:S01]  /*b4c0*/  ISETP.GE.AND P1, PT, R12, UR21, PT ;  /* 0x000000150c007c0c */ /* 0x000fe2000bf26270 */
[----:B------:R-:W-:Y:S01]  /*b4d0*/  ULDC UR8, c[0x0][0x228] ;  /* 0x00008a0000087ab9 */ /* 0x000fe20000000800 */
[----:B------:R-:W-:Y:S01]  /*b4e0*/  IADD3 R12, P6, R19, R7, RZ ;  /* 0x00000007130c7210 */ /* 0x000fe20007fde0ff */
[----:B------:R1:W-:Y:S01]  /*b4f0*/  @P5 STG.E.U8 desc[UR14][R8.64], R17 ;  /* 0x0000001108005986 */ /* 0x0003e2000c10110e */
[----:B------:R-:W-:Y:S01]  /*b500*/  ISETP.LT.AND P5, PT, R3, UR6, !P3 ;  /* 0x0000000603007c0c */ /* 0x000fe2000dfa1270 */
[----:B------:R-:W-:Y:S01]  /*b510*/  ULDC UR6, c[0x0][0x228] ;  /* 0x00008a0000067ab9 */ /* 0x000fe20000000800 */
[----:B------:R-:W-:Y:S01]  /*b520*/  SHF.R.S32.HI R19, RZ, 0x1f, R18 ;  /* 0x0000001fff137819 */ /* 0x000fe20000011412 */
[----:B------:R-:W-:Y:S01]  /*b530*/  IMAD.X R13, R27, 0x1, R24, P6 ;  /* 0x000000011b0d7824 */ /* 0x000fe200030e0618 */
[----:B------:R-:W-:Y:S01]  /*b540*/  ISETP.LT.AND P3, PT, R5, UR4, !P3 ;  /* 0x0000000405007c0c */ /* 0x000fe2000df61270 */
[----:B------:R-:W-:Y:S01]  /*b550*/  ULDC UR4, c[0x0][0x248] ;  /* 0x0000920000047ab9 */ /* 0x000fe20000000800 */
[----:B------:R-:W-:-:S02]  /*b560*/  PRMT R25, R11, 0x7770, RZ ;  /* 0x000077700b197816 */ /* 0x000fc400000000ff */
[C---:B0-----:R-:W-:Y:S02]  /*b570*/  PRMT R15, R10.reuse, 0x7771, RZ ;  /* 0x000077710a0f7816 */ /* 0x041fe400000000ff */
[----:B------:R-:W-:Y:S01]  /*b580*/  PRMT R21, R10, 0x7773, RZ ;  /* 0x000077730a157816 */ /* 0x000fe200000000ff */
[C---:B------:R-:W-:Y:S01]  /*b590*/  VIADD R10, R18.reuse, UR4 ;  /* 0x00000004120a7c36 */ /* 0x040fe20008000000 */
[-C--:B-1----:R-:W-:Y:S01]  /*b5a0*/  IADD3 R8, P6, R18, R6.reuse, RZ ;  /* 0x0000000612087210 */ /* 0x082fe20007fde0ff */
[----:B------:R-:W-:Y:S01]  /*b5b0*/  @P4 STG.E.U8 desc[UR14][R12.64], R15 ;  /* 0x0000000f0c004986 */ /* 0x000fe2000c10110e */
[----:B------:R-:W-:Y:S01]  /*b5c0*/  ISETP.GE.AND P4, PT, R16, UR19, PT ;  /* 0x0000001310007c0c */ /* 0x000fe2000bf86270 */
[----:B------:R-:W-:Y:S01]  /*b5d0*/  ULDC UR4, c[0x0][0x248] ;  /* 0x0000920000047ab9 */ /* 0x000fe20000000800 */
[----:B------:R-:W-:Y:S01]  /*b5e0*/  SHF.R.S32.HI R27, RZ, 0x1f, R10 ;  /* 0x0000001fff1b7819 */ /* 0x000fe2000001140a */
[----:B------:R-:W-:Y:S01]  /*b5f0*/  IMAD.X R9, R19, 0x1, R2, P6 ;  /* 0x0000000113097824 */ /* 0x000fe200030e0602 */
[----:B------:R0:W1:Y:S01]  /*b600*/  LDS.128 R12, [R0] ;  /* 0x00000000000c7984 */ /* 0x0000620000000c00 */
[-C--:B------:R-:W-:Y:S01]  /*b610*/  IADD3 R16, P6, R18, R7.reuse, RZ ;  /* 0x0000000712107210 */ /* 0x080fe20007fde0ff */
[C---:B------:R-:W-:Y:S01]  /*b620*/  VIADD R20, R10.reuse, UR4 ;  /* 0x000000040a147c36 */ /* 0x040fe20008000000 */
[----:B------:R-:W-:Y:S01]  /*b630*/  ULDC UR4, c[0x0][0x248] ;  /* 0x0000920000047ab9 */ /* 0x000fe20000000800 */
[----:B------:R2:W-:Y:S01]  /*b640*/  @P5 STG.E.U8 desc[UR14][R8.64], R23 ;  /* 0x0000001708005986 */ /* 0x0005e2000c10110e */
[----:B------:R-:W-:Y:S01]  /*b650*/  ISETP.LT.AND P5, PT, R3, UR6, !P2 ;  /* 0x0000000603007c0c */ /* 0x000fe2000d7a1270 */
[----:B------:R-:W-:Y:S01]  /*b660*/  IMAD.X R17, R19, 0x1, R24, P6 ;  /* 0x0000000113117824 */ /* 0x000fe200030e0618 */
[----:B------:R-:W-:Y:S01]  /*b670*/  ULDC UR6, c[0x0][0x228] ;  /* 0x00008a0000067ab9 */ /* 0x000fe20000000800 */
[----:B------:R-:W-:Y:S01]  /*b680*/  ISETP.LT.AND P6, PT, R3, UR8, !P1 ;  /* 0x0000000803007c0c */ /* 0x000fe2000cfc1270 */
[----:B------:R-:W-:Y:S01]  /*b690*/  ULDC UR8, c[0x0][0x228] ;  /* 0x00008a0000087ab9 */ /* 0x000fe20000000800 */
[----:B------:R-:W-:Y:S01]  /*b6a0*/  ISETP.LT.AND P2, PT, R5, UR6, !P2 ;  /* 0x0000000605007c0c */ /* 0x000fe2000d741270 */
[----:B------:R3:W-:Y:S01]  /*b6b0*/  @P3 STG.E.U8 desc[UR14][R16.64], R21 ;  /* 0x0000001510003986 */ /* 0x0007e2000c10110e */
[-C--:B------:R-:W-:Y:S01]  /*b6c0*/  IADD3 R18, P3, R10, R6.reuse, RZ ;  /* 0x000000060a127210 */ /* 0x080fe20007f7e0ff */
[----:B------:R-:W-:Y:S01]  /*b6d0*/  ULDC UR6, c[0x0][0x228] ;  /* 0x00008a0000067ab9 */ /* 0x000fe20000000800 */
[----:B------:R-:W-:Y:S01]  /*b6e0*/  SHF.R.S32.HI R29, RZ, 0x1f, R20 ;  /* 0x0000001fff1d7819 */ /* 0x000fe20000011414 */
[----:B0-----:R-:W-:Y:S01]  /*b6f0*/  VIADD R0, R4, 0x39 ;  /* 0x0000003904007836 */ /* 0x001fe20000000000 */
[----:B--2---:R-:W-:Y:S01]  /*b700*/  PRMT R23, R11, 0x7771, RZ ;  /* 0x000077710b177816 */ /* 0x004fe200000000ff */
[----:B------:R-:W-:Y:S01]  /*b710*/  IMAD.X R19, R27, 0x1, R2, P3 ;  /* 0x000000011b137824 */ /* 0x000fe200018e0602 */
[-C--:B------:R-:W-:Y:S01]  /*b720*/  IADD3 R8, P3, R10, R7.reuse, RZ ;  /* 0x000000070a087210 */ /* 0x080fe20007f7e0ff */
[C---:B------:R-:W-:Y:S01]  /*b730*/  VIADD R10, R20.reuse, UR4 ;  /* 0x00000004140a7c36 */ /* 0x040fe20008000000 */
[----:B------:R-:W-:Y:S01]  /*b740*/  ISETP.LT.AND P1, PT, R5, UR6, !P1 ;  /* 0x0000000605007c0c */ /* 0x000fe2000cf21270 */
[----:B------:R-:W-:Y:S01]  /*b750*/  ULDC UR4, c[0x0][0x248] ;  /* 0x0000920000047ab9 */ /* 0x000fe20000000800 */
[----:B------:R0:W-:Y:S01]  /*b760*/  @P5 STG.E.U8 desc[UR14][R18.64], R25 ;  /* 0x0000001912005986 */ /* 0x0001e2000c10110e */
[-C--:B---3--:R-:W-:Y:S01]  /*b770*/  IADD3 R16, P5, R20, R6.reuse, RZ ;  /* 0x0000000614107210 */ /* 0x088fe20007fbe0ff */
[----:B------:R-:W-:Y:S01]  /*b780*/  IMAD.X R9, R27, 0x1, R24, P3 ;  /* 0x000000011b097824 */ /* 0x000fe200018e0618 */
[----:B------:R-:W-:Y:S01]  /*b790*/  PRMT R21, R11, 0x7772, RZ ;  /* 0x000077720b157816 */ /* 0x000fe200000000ff */
[----:B------:R-:W-:Y:S01]  /*b7a0*/  ULDC UR6, c[0x0][0x228] ;  /* 0x00008a0000067ab9 */ /* 0x000fe20000000800 */
[----:B------:R-:W-:Y:S01]  /*b7b0*/  ISETP.GE.AND P3, PT, R0, UR17, PT ;  /* 0x0000001100007c0c */ /* 0x000fe2000bf66270 */
[----:B------:R-:W-:Y:S01]  /*b7c0*/  IMAD.X R17, R29, 0x1, R2, P5 ;  /* 0x000000011d117824 */ /* 0x000fe200028e0602 */
[----:B------:R2:W-:Y:S01]  /*b7d0*/  @P2 STG.E.U8 desc[UR14][R8.64], R23 ;  /* 0x0000001708002986 */ /* 0x0005e2000c10110e */
[----:B------:R-:W-:Y:S01]  /*b7e0*/  ISETP.LT.AND P5, PT, R3, UR8, !P4 ;  /* 0x0000000803007c0c */ /* 0x000fe2000e7a1270 */
[----:B------:R-:W-:Y:S01]  /*b7f0*/  VIADD R0, R4, 0x3a ;  /* 0x0000003a04007836 */ /* 0x000fe20000000000 */
[----:B------:R-:W-:Y:S01]  /*b800*/  ISETP.LT.AND P4, PT, R5, UR6, !P4 ;  /* 0x0000000605007c0c */ /* 0x000fe2000e781270 */
[----:B------:R3:W-:Y:S01]  /*b810*/  @P6 STG.E.U8 desc[UR14][R16.64], R21 ;  /* 0x0000001510006986 */ /* 0x0007e2000c10110e */
[----:B0-----:R-:W-:Y:S01]  /*b820*/  IADD3 R18, P2, R20, R7, RZ ;  /* 0x0000000714127210 */ /* 0x001fe20007f5e0ff */
[----:B------:R-:W-:Y:S01]  /*b830*/  VIADD R20, R10, UR4 ;  /* 0x000000040a147c36 */ /* 0x000fe20008000000 */
[----:B------:R-:W-:Y:S01]  /*b840*/  SHF.R.S32.HI R25, RZ, 0x1f, R10 ;  /* 0x0000001fff197819 */ /* 0x000fe2000001140a */
[----:B------:R-:W-:Y:S01]  /*b850*/  ULDC UR6, c[0x0][0x228] ;  /* 0x00008a0000067ab9 */ /* 0x000fe20000000800 */
[----:B------:R-:W-:Y:S01]  /*b860*/  ULDC UR4, c[0x0][0x228] ;  /* 0x00008a0000047ab9 */ /* 0x000fe20000000800 */
[----:B------:R-:W-:Y:S01]  /*b870*/  IMAD.X R19, R29, 0x1, R24, P2 ;  /* 0x000000011d137824 */ /* 0x000fe200010e0618 */
[----:B------:R-:W-:Y:S01]  /*b880*/  ISETP.GE.AND P2, PT, R0, UR13, PT ;  /* 0x0000000d00007c0c */ /* 0x000fe2000bf46270 */
[----:B------:R-:W-:Y:S01]  /*b890*/  VIADD R0, R4, 0x3b ;  /* 0x0000003b04007836 */ /* 0x000fe20000000000 */
[----:B--2---:R-:W-:Y:S01]  /*b8a0*/  IADD3 R8, P6, R10, R6, RZ ;  /* 0x000000060a087210 */ /* 0x004fe20007fde0ff */
[----:B------:R-:W-:Y:S01]  /*b8b0*/  ULDC UR8, c[0x0][0x228] ;  /* 0x00008a0000087ab9 */ /* 0x000fe20000000800 */
[----:B-1----:R-:W-:-:S02]  /*b8c0*/  PRMT R23, R12, 0x7771, RZ ;  /* 0x000077710c177816 */ /* 0x002fc400000000ff */
[----:B---3--:R-:W-:Y:S01]  /*b8d0*/  PRMT R17, R11, 0x7773, RZ ;  /* 0x000077730b117816 */ /* 0x008fe200000000ff */
[C---:B------:R-:W-:Y:S01]  /*b8e0*/  IMAD.X R9, R25.reuse, 0x1, R2, P6 ;  /* 0x0000000119097824 */ /* 0x040fe200030e0602 */
[----:B------:R-:W-:Y:S02]  /*b8f0*/  PRMT R21, R12, 0x7770, RZ ;  /* 0x000077700c157816 */ /* 0x000fe400000000ff */
[----:B------:R-:W-:Y:S01]  /*b900*/  IADD3 R10, P6, R10, R7, RZ ;  /* 0x000000070a0a7210 */ /* 0x000fe20007fde0ff */
[----:B------:R0:W-:Y:S01]  /*b910*/  @P1 STG.E.U8 desc[UR14][R18.64], R17 ;  /* 0x0000001112001986 */ /* 0x0001e2000c10110e */
[----:B------:R-:W-:Y:S01]  /*b920*/  ISETP.GE.AND P1, PT, R0, UR11, PT ;  /* 0x0000000b00007c0c */ /* 0x000fe2000bf26270 */
[----:B------:R-:W-:Y:S02]  /*b930*/  VIADD R0, R4, 0x3c ;  /* 0x0000003c04007836 */ /* 0x000fe40000000000 */
[----:B------:R1:W-:Y:S01]  /*b940*/  @P5 STG.E.U8 desc[UR14][R8.64], R21 ;  /* 0x0000001508005986 */ /* 0x0003e2000c10110e */
[----:B------:R-:W-:Y:S01]  /*b950*/  IMAD.X R11, R25, 0x1, R24, P6 ;  /* 0x00000001190b7824 */ /* 0x000fe200030e0618 */
[----:B------:R-:W-:Y:S01]  /*b960*/  ISETP.LT.AND P5, PT, R3, UR6, !P3 ;  /* 0x0000000603007c0c */ /* 0x000fe2000dfa1270 */
[----:B------:R-:W-:Y:S01]  /*b970*/  ULDC UR6, c[0x0][0x228] ;  /* 0x00008a0000067ab9 */ /* 0x000fe20000000800 */
[----:B------:R-:W-:Y:S01]  /*b980*/  ISETP.LT.AND P3, PT, R5, UR4, !P3 ;  /* 0x0000000405007c0c */ /* 0x000fe2000df61270 */
[----:B------:R-:W-:Y:S01]  /*b990*/  ULDC UR4, c[0x0][0x248] ;  /* 0x0000920000047ab9 */ /* 0x000fe20000000800 */
[----:B------:R2:W-:Y:S01]  /*b9a0*/  @P4 STG.E.U8 desc[UR14][R10.64], R23 ;  /* 0x000000170a004986 */ /* 0x0005e2000c10110e */
[----:B------:R-:W-:Y:S01]  /*b9b0*/  ISETP.GE.AND P4, PT, R0, UR9, PT ;  /* 0x0000000900007c0c */ /* 0x000fe2000bf86270 */
[C---:B------:R-:W-:Y:S01]  /*b9c0*/  VIADD R0, R4.reuse, 0x3d ;  /* 0x0000003d04007836 */ /* 0x040fe20000000000 */
[----:B0-----:R-:W-:Y:S01]  /*b9d0*/  SHF.R.S32.HI R17, RZ, 0x1f, R20 ;  /* 0x0000001fff117819 */ /* 0x001fe20000011414 */
[----:B------:R-:W-:Y:S01]  /*b9e0*/  VIADD R4, R4, 0x3e ;  /* 0x0000003e04047836 */ /* 0x000fe20000000000 */
[----:B------:R-:W-:-:S02]  /*b9f0*/  PRMT R19, R12, 0x7773, RZ ;  /* 0x000077730c137816 */ /* 0x000fc400000000ff */
[----:B-1----:R-:W-:Y:S02]  /*ba00*/  IADD3 R8, P6, R20, R6, RZ ;  /* 0x0000000614087210 */ /* 0x002fe40007fde0ff */
[----:B------:R-:W-:-:S03]  /*ba10*/  PRMT R21, R12, 0x7772, RZ ;  /* 0x000077720c157816 */ /* 0x000fc600000000ff */
[----:B------:R-:W-:Y:S01]  /*ba20*/  IMAD.X R9, R17, 0x1, R2, P6 ;  /* 0x0000000111097824 */ /* 0x000fe200030e0602 */
[CC--:B------:R-:W-:Y:S01]  /*ba30*/  IADD3 R16, P6, R20.reuse, R7.reuse, RZ ;  /* 0x0000000714107210 */ /* 0x0c0fe20007fde0ff */
[----:B------:R-:W-:Y:S01]  /*ba40*/  VIADD R20, R20, UR4 ;  /* 0x0000000414147c36 */ /* 0x000fe20008000000 */
[----:B------:R-:W-:Y:S01]  /*ba50*/  ULDC UR4, c[0x0][0x248] ;  /* 0x0000920000047ab9 */ /* 0x000fe20000000800 */
[----:B--2---:R-:W-:Y:S01]  /*ba60*/  PRMT R23, R13, 0x7770, RZ ;  /* 0x000077700d177816 */ /* 0x004fe200000000ff */
[----:B------:R0:W-:Y:S01]  /*ba70*/  @P5 STG.E.U8 desc[UR14][R8.64], R21 ;  /* 0x0000001508005986 */ /* 0x0001e2000c10110e */
[----:B------:R-:W-:Y:S01]  /*ba80*/  IMAD.X R17, R17, 0x1, R24, P6 ;  /* 0x0000000111117824 */ /* 0x000fe200030e0618 */
[C---:B------:R-:W-:Y:S01]  /*ba90*/  ISETP.LT.AND P5, PT, R3.reuse, UR6, !P2 ;  /* 0x0000000603007c0c */ /* 0x040fe2000d7a1270 */
[----:B------:R-:W-:Y:S01]  /*baa0*/  ULDC UR6, c[0x0][0x228] ;  /* 0x00008a0000067ab9 */ /* 0x000fe20000000800 */
[----:B------:R-:W-:Y:S01]  /*bab0*/  SHF.R.S32.HI R25, RZ, 0x1f, R20 ;  /* 0x0000001fff197819 */ /* 0x000fe20000011414 */
[C---:B------:R-:W-:Y:S01]  /*bac0*/  VIADD R12, R20.reuse, UR4 ;  /* 0x00000004140c7c36 */ /* 0x040fe20008000000 */
[----:B------:R1:W-:Y:S01]  /*bad0*/  @P3 STG.E.U8 desc[UR14][R16.64], R19 ;  /* 0x0000001310003986 */ /* 0x0003e2000c10110e */
[C---:B------:R-:W-:Y:S01]  /*bae0*/  IADD3 R10, P3, R20.reuse, R6, RZ ;  /* 0x00000006140a7210 */ /* 0x040fe20007f7e0ff */
[----:B------:R-:W-:Y:S01]  /*baf0*/  ULDC UR4, c[0x0][0x248] ;  /* 0x0000920000047ab9 */ /* 0x000fe20000000800 */
[----:B------:R-:W-:Y:S01]  /*bb00*/  ISETP.LT.AND P6, PT, R3, UR8, !P1 ;  /* 0x0000000803007c0c */ /* 0x000fe2000cfc1270 */
[----:B------:R-:W-:Y:S01]  /*bb10*/  ULDC UR8, c[0x0][0x228] ;  /* 0x00008a0000087ab9 */ /* 0x000fe20000000800 */
[----:B------:R-:W-:Y:S01]  /*bb20*/  SHF.R.S32.HI R27, RZ, 0x1f, R12 ;  /* 0x0000001fff1b7819 */ /* 0x000fe2000001140c */
[----:B------:R-:W-:Y:S01]  /*bb30*/  IMAD.X R11, R25, 0x1, R2, P3 ;  /* 0x00000001190b7824 */ /* 0x000fe200018e0602 */
[----:B------:R-:W-:Y:S01]  /*bb40*/  ISETP.LT.AND P3, PT, R5, UR6, !P2 ;  /* 0x0000000605007c0c */ /* 0x000fe2000d761270 */
[----:B------:R-:W-:Y:S01]  /*bb50*/  ULDC UR6, c[0x0][0x228] ;  /* 0x00008a0000067ab9 */ /* 0x000fe20000000800 */
[----:B0-----:R-:W-:-:S02]  /*bb60*/  IADD3 R8, P2, R20, R7, RZ ;  /* 0x0000000714087210 */ /* 0x001fc40007f5e0ff */
[----:B------:R0:W-:Y:S01]  /*bb70*/  @P5 STG.E.U8 desc[UR14][R10.64], R23 ;  /* 0x000000170a005986 */ /* 0x0001e2000c10110e */
[-C--:B-1----:R-:W-:Y:S02]  /*bb80*/  IADD3 R16, P5, R12, R6.reuse, RZ ;  /* 0x000000060c107210 */ /* 0x082fe40007fbe0ff */
[----:B------:R-:W-:Y:S01]  /*bb90*/  IMAD.X R9, R25, 0x1, R24, P2 ;  /* 0x0000000119097824 */ /* 0x000fe200010e0618 */
[C---:B------:R-:W-:Y:S02]  /*bba0*/  PRMT R21, R13.reuse, 0x7771, RZ ;  /* 0x000077710d157816 */ /* 0x040fe400000000ff */
[----:B------:R-:W-:Y:S01]  /*bbb0*/  ISETP.GE.AND P2, PT, R0, UR7, PT ;  /* 0x0000000700007c0c */ /* 0x000fe2000bf46270 */
[C---:B------:R-:W-:Y:S01]  /*bbc0*/  VIADD R0, R12.reuse, UR4 ;  /* 0x000000040c007c36 */ /* 0x040fe20008000000 */
[----:B------:R-:W-:Y:S01]  /*bbd0*/  PRMT R19, R13, 0x7772, RZ ;  /* 0x000077720d137816 */ /* 0x000fe200000000ff */
[----:B------:R-:W-:Y:S01]  /*bbe0*/  IMAD.X R17, R27, 0x1, R2, P5 ;  /* 0x000000011b117824 */ /* 0x000fe200028e0602 */
[----:B------:R1:W-:Y:S01]  /*bbf0*/  @P3 STG.E.U8 desc[UR14][R8.64], R21 ;  /* 0x0000001508003986 */ /* 0x0003e2000c10110e */
[----:B------:R-:W-:Y:S01]  /*bc00*/  ULDC UR7, c[0x0][0x228] ;  /* 0x00008a0000077ab9 */ /* 0x000fe20000000800 */
[----:B0-----:R-:W-:Y:S01]  /*bc10*/  SHF.R.S32.HI R23, RZ, 0x1f, R0 ;  /* 0x0000001fff177819 */ /* 0x001fe20000011400 */
[----:B------:R-:W-:Y:S01]  /*bc20*/  ULDC UR4, c[0x0][0x248] ;  /* 0x0000920000047ab9 */ /* 0x000fe20000000800 */
[----:B------:R-:W-:Y:S01]  /*bc30*/  ISETP.LT.AND P1, PT, R5, UR6, !P1 ;  /* 0x0000000605007c0c */ /* 0x000fe2000cf21270 */
[----:B------:R0:W-:Y:S01]  /*bc40*/  @P6 STG.E.U8 desc[UR14][R16.64], R19 ;  /* 0x0000001310006986 */ /* 0x0001e2000c10110e */
[----:B------:R-:W-:Y:S01]  /*bc50*/  ISETP.LT.AND P5, PT, R3, UR7, !P4 ;  /* 0x0000000703007c0c */ /* 0x000fe2000e7a1270 */
[----:B------:R-:W-:Y:S01]  /*bc60*/  ULDC UR6, c[0x0][0x228] ;  /* 0x00008a0000067ab9 */ /* 0x000fe20000000800 */
[----:B------:R-:W-:Y:S01]  /*bc70*/  ISETP.LT.AND P4, PT, R5, UR8, !P4 ;  /* 0x0000000805007c0c */ /* 0x000fe2000e781270 */
[----:B------:R-:W-:Y:S01]  /*bc80*/  ULDC UR7, c[0x0][0x228] ;  /* 0x00008a0000077ab9 */ /* 0x000fe20000000800 */
[----:B------:R-:W-:Y:S01]  /*bc90*/  IADD3 R10, P6, R12, R7, RZ ;  /* 0x000000070c0a7210 */ /* 0x000fe20007fde0ff */
[----:B------:R-:W-:Y:S01]  /*bca0*/  ULDC UR8, c[0x0][0x228] ;  /* 0x00008a0000087ab9 */ /* 0x000fe20000000800 */
[----:B-1----:R-:W-:-:S02]  /*bcb0*/  IADD3 R8, P3, R0, R6, RZ ;  /* 0x0000000600087210 */ /* 0x002fc40007f7e0ff */
[----:B------:R-:W-:Y:S01]  /*bcc0*/  PRMT R21, R13, 0x7773, RZ ;  /* 0x000077730d157816 */ /* 0x000fe200000000ff */
[----:B------:R-:W-:Y:S01]  /*bcd0*/  IMAD.X R11, R27, 0x1, R24, P6 ;  /* 0x000000011b0b7824 */ /* 0x000fe200030e0618 */
[----:B------:R-:W-:Y:S01]  /*bce0*/  ISETP.GE.AND P6, PT, R4, UR5, PT ;  /* 0x0000000504007c0c */ /* 0x000fe2000bfc6270 */
[C---:B------:R-:W-:Y:S01]  /*bcf0*/  IMAD.X R9, R23.reuse, 0x1, R2, P3 ;  /* 0x0000000117097824 */ /* 0x040fe200018e0602 */
[C---:B------:R-:W-:Y:S01]  /*bd00*/  IADD3 R12, P3, R0.reuse, R7, RZ ;  /* 0x00000007000c7210 */ /* 0x040fe20007f7e0ff */
[----:B------:R-:W-:Y:S01]  /*bd10*/  VIADD R0, R0, UR4 ;  /* 0x0000000400007c36 */ /* 0x000fe20008000000 */
[C---:B0-----:R-:W-:Y:S01]  /*bd20*/  PRMT R19, R14.reuse, 0x7770, RZ ;  /* 0x000077700e137816 */ /* 0x041fe200000000ff */
[----:B------:R-:W-:Y:S01]  /*bd30*/  ULDC UR5, c[0x0][0x248] ;  /* 0x0000920000057ab9 */ /* 0x000fe20000000800 */
[----:B------:R-:W-:Y:S01]  /*bd40*/  PRMT R17, R14, 0x7771, RZ ;  /* 0x000077710e117816 */ /* 0x000fe200000000ff */
[----:B------:R-:W-:Y:S01]  /*bd50*/  IMAD.X R13, R23, 0x1, R24, P3 ;  /* 0x00000001170d7824 */ /* 0x000fe200018e0618 */
[----:B------:R0:W-:Y:S01]  /*bd60*/  @P1 STG.E.U8 desc[UR14][R10.64], R21 ;  /* 0x000000150a001986 */ /* 0x0001e2000c10110e */
[----:B------:R-:W-:Y:S01]  /*bd70*/  VIADD R16, R0, UR5 ;  /* 0x0000000500107c36 */ /* 0x000fe20008000000 */
[----:B------:R-:W-:Y:S01]  /*bd80*/  ULDC UR4, c[0x0][0x248] ;  /* 0x0000920000047ab9 */ /* 0x000fe20000000800 */
[----:B------:R-:W-:Y:S01]  /*bd90*/  ULDC UR5, c[0x0][0x228] ;  /* 0x00008a0000057ab9 */ /* 0x000fe20000000800 */
[----:B------:R1:W-:Y:S01]  /*bda0*/  @P5 STG.E.U8 desc[UR14][R8.64], R19 ;  /* 0x0000001308005986 */ /* 0x0003e2000c10110e */
[----:B------:R-:W-:-:S02]  /*bdb0*/  ISETP.LT.AND P1, PT, R3, UR8, !P0 ;  /* 0x0000000803007c0c */ /* 0x000fc4000c721270 */
[----:B------:R-:W-:Y:S01]  /*bdc0*/  ISETP.LT.AND P0, PT, R5, UR5, !P0 ;  /* 0x0000000505007c0c */ /* 0x000fe2000c701270 */
[----:B------:R2:W-:Y:S01]  /*bdd0*/  @P4 STG.E.U8 desc[UR14][R12.64], R17 ;  /* 0x000000110c004986 */ /* 0x0005e2000c10110e */
[C---:B------:R-:W-:Y:S02]  /*bde0*/  PRMT R25, R14.reuse, 0x7772, RZ ;  /* 0x000077720e197816 */ /* 0x040fe400000000ff */
[----:B------:R-:W-:Y:S02]  /*bdf0*/  PRMT R23, R14, 0x7773, RZ ;  /* 0x000077730e177816 */ /* 0x000fe400000000ff */
[----:B0-----:R-:W-:Y:S02]  /*be00*/  SHF.R.S32.HI R11, RZ, 0x1f, R0 ;  /* 0x0000001fff0b7819 */ /* 0x001fe40000011400 */
[C---:B------:R-:W-:Y:S02]  /*be10*/  IADD3 R10, P4, R0.reuse, R7, RZ ;  /* 0x00000007000a7210 */ /* 0x040fe40007f9e0ff */
[----:B-1----:R-:W-:Y:S01]  /*be20*/  IADD3 R8, P3, R0, R6, RZ ;  /* 0x0000000600087210 */ /* 0x002fe20007f7e0ff */
[----:B------:R-:W-:Y:S01]  /*be30*/  VIADD R0, R16, UR4 ;  /* 0x0000000410007c36 */ /* 0x000fe20008000000 */
[----:B------:R-:W-:Y:S01]  /*be40*/  ULDC UR4, c[0x0][0x228] ;  /* 0x00008a0000047ab9 */ /* 0x000fe20000000800 */
[----:B--2---:R-:W-:-:S02]  /*be50*/  SHF.R.S32.HI R17, RZ, 0x1f, R16 ;  /* 0x0000001fff117819 */ /* 0x004fc40000011410 */
[CC--:B------:R-:W-:Y:S01]  /*be60*/  IADD3 R12, P5, R16.reuse, R6.reuse, RZ ;  /* 0x00000006100c7210 */ /* 0x0c0fe20007fbe0ff */
[C---:B------:R-:W-:Y:S01]  /*be70*/  IMAD.X R9, R11.reuse, 0x1, R2, P3 ;  /* 0x000000010b097824 */ /* 0x040fe200018e0602 */
[----:B------:R-:W-:Y:S01]  /*be80*/  SHF.R.S32.HI R21, RZ, 0x1f, R0 ;  /* 0x0000001fff157819 */ /* 0x000fe20000011400 */
[----:B------:R-:W-:Y:S01]  /*be90*/  IMAD.X R11, R11, 0x1, R24, P4 ;  /* 0x000000010b0b7824 */ /* 0x000fe200020e0618 */
[-C--:B------:R-:W-:Y:S01]  /*bea0*/  IADD3 R16, P4, R16, R7.reuse, RZ ;  /* 0x0000000710107210 */ /* 0x080fe20007f9e0ff */
[----:B------:R-:W-:Y:S01]  /*beb0*/  IMAD.X R13, R17, 0x1, R2, P5 ;  /* 0x00000001110d7824 */ /* 0x000fe200028e0602 */
[C---:B------:R-:W-:Y:S02]  /*bec0*/  IADD3 R18, P3, R0.reuse, R6, RZ ;  /* 0x0000000600127210 */ /* 0x040fe40007f7e0ff */
[----:B------:R-:W-:Y:S01]  /*bed0*/  ISETP.LT.AND P5, PT, R3, UR6, !P2 ;  /* 0x0000000603007c0c */ /* 0x000fe2000d7a1270 */
[----:B------:R-:W-:Y:S01]  /*bee0*/  IMAD.X R17, R17, 0x1, R24, P4 ;  /* 0x0000000111117824 */ /* 0x000fe200020e0618 */
[----:B------:R-:W-:Y:S01]  /*bef0*/  ISETP.LT.AND P2, PT, R5, UR4, !P2 ;  /* 0x0000000405007c0c */ /* 0x000fe2000d741270 */
[----:B------:R-:W-:Y:S01]  /*bf00*/  ULDC UR4, c[0x0][0x228] ;  /* 0x00008a0000047ab9 */ /* 0x000fe20000000800 */
[----:B------:R-:W-:Y:S01]  /*bf10*/  ISETP.LT.AND P4, PT, R3, UR7, !P6 ;  /* 0x0000000703007c0c */ /* 0x000fe2000f781270 */
[----:B------:R-:W-:Y:S01]  /*bf20*/  IMAD.X R19, R21, 0x1, R2, P3 ;  /* 0x0000000115137824 */ /* 0x000fe200018e0602 */
[----:B------:R-:W-:-:S02]  /*bf30*/  IADD3 R2, P3, R0, R7, RZ ;  /* 0x0000000700027210 */ /* 0x000fc40007f7e0ff */
[----:B------:R-:W-:Y:S02]  /*bf40*/  ISETP.LT.AND P6, PT, R5, UR4, !P6 ;  /* 0x0000000405007c0c */ /* 0x000fe4000f7c1270 */
[----:B------:R-:W-:Y:S01]  /*bf50*/  PRMT R5, R15, 0x7773, RZ ;  /* 0x000077730f057816 */ /* 0x000fe200000000ff */
[----:B------:R-:W-:Y:S01]  /*bf60*/  IMAD.X R3, R21, 0x1, R24, P3 ;  /* 0x0000000115037824 */ /* 0x000fe200018e0618 */
[C---:B------:R-:W-:Y:S01]  /*bf70*/  PRMT R7, R15.reuse, 0x7772, RZ ;  /* 0x000077720f077816 */ /* 0x040fe200000000ff */
[----:B------:R0:W-:Y:S01]  /*bf80*/  @P5 STG.E.U8 desc[UR14][R8.64], R25 ;  /* 0x0000001908005986 */ /* 0x0001e2000c10110e */
[C---:B------:R-:W-:Y:S02]  /*bf90*/  PRMT R21, R15.reuse, 0x7771, RZ ;  /* 0x000077710f157816 */ /* 0x040fe400000000ff */
[----:B------:R-:W-:Y:S01]  /*bfa0*/  PRMT R15, R15, 0x7770, RZ ;  /* 0x000077700f0f7816 */ /* 0x000fe200000000ff */
[----:B------:R0:W-:Y:S04]  /*bfb0*/  @P2 STG.E.U8 desc[UR14][R10.64], R23 ;  /* 0x000000170a002986 */ /* 0x0001e8000c10110e */
[----:B------:R0:W-:Y:S04]  /*bfc0*/  @P4 STG.E.U8 desc[UR14][R12.64], R15 ;  /* 0x0000000f0c004986 */ /* 0x0001e8000c10110e */
[----:B------:R0:W-:Y:S04]  /*bfd0*/  @P6 STG.E.U8 desc[UR14][R16.64], R21 ;  /* 0x0000001510006986 */ /* 0x0001e8000c10110e */
[----:B------:R0:W-:Y:S01]  /*bfe0*/  @P1 STG.E.U8 desc[UR14][R18.64], R7 ;  /* 0x0000000712001986 */ /* 0x0001e2000c10110e */
[----:B------:R-:W-:Y:S05]  /*bff0*/  @!P0 EXIT ;  /* 0x000000000000894d */ /* 0x000fea0003800000 */
[----:B------:R-:W-:Y:S01]  /*c000*/  STG.E.U8 desc[UR14][R2.64], R5 ;  /* 0x0000000502007986 */ /* 0x000fe2000c10110e */
[----:B------:R-:W-:Y:S05]  /*c010*/  EXIT ;  /* 0x000000000000794d */ /* 0x000fea0003800000 */
.L_x_2:
[----:B------:R-:W-:-:S00]  /*c020*/  BRA `(.L_x_2) ;  /* 0xfffffffc00fc7947 */ /* 0x000fc0000383ffff */
[----:B------:R-:W-:-:S00]  /*c030*/  NOP ;  /* 0x0000000000007918 */ /* 0x000fc00000000000 */
        /* <DEDUP_REMOVED lines=12> */
.L_x_3:


//--------------------- .nv.shared.matmul_kernel  --------------------------
	.section	.nv.shared.matmul_kernel,"aw",@nobits
	.sectionflags	@""
	.align	16
	.zero		1024


//--------------------- .nv.shared.reserved.0     --------------------------
	.section	.nv.shared.reserved.0,"aw",@nobits
	.weak		__nv_reservedSMEM_offset_0_alias
	.size		__nv_reservedSMEM_offset_0_alias, 0, 0
	.other		__nv_reservedSMEM_offset_0_alias,@"STO_CUDA_RESERVED_SHARED STV_DEFAULT"
__nv_reservedSMEM_offset_0_alias:
	.zero		0


//--------------------- .nv.constant0.matmul_kernel --------------------------
	.section	.nv.constant0.matmul_kernel,"a",@progbits
	.sectionflags	@""
	.align	4
.nv.constant0.matmul_kernel:
	.zero		608


//--------------------- SYMBOLS --------------------------

	.type		.nv.reservedSmem.offset0,@object
	.size		.nv.reservedSmem.offset0,0x4
